//
// Generated by NVIDIA NVVM Compiler
//
// Compiler Build ID: CL-36424714
// Cuda compilation tools, release 13.0, V13.0.88
// Based on NVVM 20.0.0
//

.version 9.0
.target sm_100
.address_size 64

	// .globl	_Z10kernel_lapPfS_iif

.visible .entry _Z10kernel_lapPfS_iif(
	.param .u64 .ptr .align 1 _Z10kernel_lapPfS_iif_param_0,
	.param .u64 .ptr .align 1 _Z10kernel_lapPfS_iif_param_1,
	.param .u32 _Z10kernel_lapPfS_iif_param_2,
	.param .u32 _Z10kernel_lapPfS_iif_param_3,
	.param .f32 _Z10kernel_lapPfS_iif_param_4
)
{
	.reg .pred 	%p<8>;
	.reg .b32 	%r<24>;
	.reg .b32 	%f<33>;
	.reg .b64 	%rd<21>;
	.reg .b64 	%fd<13>;

	ld.param.u64 	%rd1, [_Z10kernel_lapPfS_iif_param_0];
	ld.param.u64 	%rd2, [_Z10kernel_lapPfS_iif_param_1];
	ld.param.u32 	%r3, [_Z10kernel_lapPfS_iif_param_2];
	ld.param.u32 	%r4, [_Z10kernel_lapPfS_iif_param_3];
	ld.param.f32 	%f1, [_Z10kernel_lapPfS_iif_param_4];
	mov.u32 	%r6, %tid.x;
	mov.u32 	%r7, %ctaid.x;
	mov.u32 	%r8, %ntid.x;
	mad.lo.s32 	%r9, %r7, %r8, %r6;
	mov.u32 	%r11, %tid.y;
	mov.u32 	%r12, %ctaid.y;
	mov.u32 	%r13, %ntid.y;
	mad.lo.s32 	%r14, %r12, %r13, %r11;
	mad.lo.s32 	%r1, %r3, %r14, %r9;
	setp.lt.s32 	%p1, %r9, 4;
	add.s32 	%r16, %r3, -4;
	setp.ge.s32 	%p2, %r9, %r16;
	or.pred  	%p3, %p1, %p2;
	setp.lt.u32 	%p4, %r14, 4;
	or.pred  	%p5, %p4, %p3;
	add.s32 	%r17, %r4, -4;
	setp.ge.s32 	%p6, %r14, %r17;
	or.pred  	%p7, %p5, %p6;
	@%p7 bra 	$L__BB0_2;
	cvta.to.global.u64 	%rd3, %rd2;
	cvta.to.global.u64 	%rd4, %rd1;
	mul.wide.s32 	%rd5, %r1, 4;
	add.s64 	%rd6, %rd3, %rd5;
	ld.global.f32 	%f2, [%rd6+-16];
	ld.global.f32 	%f3, [%rd6+16];
	add.f32 	%f4, %f2, %f3;
	shl.b32 	%r18, %r3, 2;
	add.s32 	%r19, %r1, %r18;
	mul.wide.s32 	%rd7, %r18, 4;
	add.s64 	%rd8, %rd6, %rd7;
	ld.global.f32 	%f5, [%rd8];
	add.f32 	%f6, %f4, %f5;
	sub.s32 	%r20, %r1, %r18;
	mul.wide.s32 	%rd9, %r20, 4;
	add.s64 	%rd10, %rd3, %rd9;
	ld.global.f32 	%f7, [%rd10];
	add.f32 	%f8, %f6, %f7;
	cvt.f64.f32 	%fd1, %f8;
	mul.f64 	%fd2, %fd1, 0dBF5D41D41D41D41D;
	ld.global.f32 	%f9, [%rd6+-12];
	ld.global.f32 	%f10, [%rd6+12];
	add.f32 	%f11, %f9, %f10;
	sub.s32 	%r21, %r19, %r3;
	mul.wide.s32 	%rd11, %r21, 4;
	add.s64 	%rd12, %rd3, %rd11;
	ld.global.f32 	%f12, [%rd12];
	add.f32 	%f13, %f11, %f12;
	mad.lo.s32 	%r22, %r3, -6, %r21;
	mul.wide.s32 	%rd13, %r3, 4;
	add.s64 	%rd14, %rd10, %rd13;
	ld.global.f32 	%f14, [%rd14];
	add.f32 	%f15, %f13, %f14;
	cvt.f64.f32 	%fd3, %f15;
	fma.rn.f64 	%fd4, %fd3, 0d3F9A01A01A01A01A, %fd2;
	ld.global.f32 	%f16, [%rd6+-8];
	ld.global.f32 	%f17, [%rd6+8];
	add.f32 	%f18, %f16, %f17;
	mad.lo.s32 	%r23, %r3, 5, %r22;
	mul.wide.s32 	%rd15, %r23, 4;
	add.s64 	%rd16, %rd3, %rd15;
	ld.global.f32 	%f19, [%rd16];
	add.f32 	%f20, %f18, %f19;
	add.s64 	%rd17, %rd14, %rd13;
	ld.global.f32 	%f21, [%rd17];
	add.f32 	%f22, %f20, %f21;
	cvt.f64.f32 	%fd5, %f22;
	fma.rn.f64 	%fd6, %fd5, 0dBFC999999999999A, %fd4;
	ld.global.f32 	%f23, [%rd6+-4];
	ld.global.f32 	%f24, [%rd6+4];
	add.f32 	%f25, %f23, %f24;
	add.s64 	%rd18, %rd6, %rd13;
	ld.global.f32 	%f26, [%rd18];
	add.f32 	%f27, %f25, %f26;
	add.s64 	%rd19, %rd17, %rd13;
	ld.global.f32 	%f28, [%rd19];
	add.f32 	%f29, %f27, %f28;
	cvt.f64.f32 	%fd7, %f29;
	fma.rn.f64 	%fd8, %fd7, 0d3FF999999999999A, %fd6;
	ld.global.f32 	%f30, [%rd6];
	cvt.f64.f32 	%fd9, %f30;
	fma.rn.f64 	%fd10, %fd9, 0dC016C71C71C71C72, %fd8;
	mul.f32 	%f31, %f1, %f1;
	cvt.f64.f32 	%fd11, %f31;
	div.rn.f64 	%fd12, %fd10, %fd11;
	cvt.rn.f32.f64 	%f32, %fd12;
	add.s64 	%rd20, %rd4, %rd5;
	st.global.f32 	[%rd20], %f32;
	bar.sync 	0;
$L__BB0_2:
	ret;

}
	// .globl	_Z10get_CPML_xPfS_iffifff
.visible .entry _Z10get_CPML_xPfS_iffifff(
	.param .u64 .ptr .align 1 _Z10get_CPML_xPfS_iffifff_param_0,
	.param .u64 .ptr .align 1 _Z10get_CPML_xPfS_iffifff_param_1,
	.param .u32 _Z10get_CPML_xPfS_iffifff_param_2,
	.param .f32 _Z10get_CPML_xPfS_iffifff_param_3,
	.param .f32 _Z10get_CPML_xPfS_iffifff_param_4,
	.param .u32 _Z10get_CPML_xPfS_iffifff_param_5,
	.param .f32 _Z10get_CPML_xPfS_iffifff_param_6,
	.param .f32 _Z10get_CPML_xPfS_iffifff_param_7,
	.param .f32 _Z10get_CPML_xPfS_iffifff_param_8
)
{
	.reg .pred 	%p<14>;
	.reg .b32 	%r<48>;
	.reg .b32 	%f<60>;
	.reg .b64 	%rd<8>;
	.reg .b64 	%fd<75>;

	ld.param.u64 	%rd3, [_Z10get_CPML_xPfS_iffifff_param_0];
	ld.param.u64 	%rd4, [_Z10get_CPML_xPfS_iffifff_param_1];
	ld.param.u32 	%r8, [_Z10get_CPML_xPfS_iffifff_param_2];
	ld.param.f32 	%f11, [_Z10get_CPML_xPfS_iffifff_param_3];
	ld.param.f32 	%f7, [_Z10get_CPML_xPfS_iffifff_param_4];
	ld.param.u32 	%r9, [_Z10get_CPML_xPfS_iffifff_param_5];
	ld.param.f32 	%f8, [_Z10get_CPML_xPfS_iffifff_param_6];
	ld.param.f32 	%f9, [_Z10get_CPML_xPfS_iffifff_param_7];
	ld.param.f32 	%f10, [_Z10get_CPML_xPfS_iffifff_param_8];
	cvta.to.global.u64 	%rd5, %rd4;
	cvta.to.global.u64 	%rd6, %rd3;
	mov.u32 	%r10, %tid.x;
	mov.u32 	%r11, %ntid.x;
	mov.u32 	%r12, %ctaid.x;
	mad.lo.s32 	%r1, %r11, %r12, %r10;
	cvt.rn.f32.s32 	%f12, %r8;
	mul.f32 	%f1, %f9, %f12;
	setp.lt.f32 	%p1, %f11, 0f00800000;
	mul.f32 	%f13, %f11, 0f4B000000;
	selp.f32 	%f14, %f13, %f11, %p1;
	selp.f32 	%f15, 0fC1B80000, 0f00000000, %p1;
	mov.b32 	%r13, %f14;
	add.s32 	%r14, %r13, -1059760811;
	and.b32  	%r15, %r14, -8388608;
	sub.s32 	%r16, %r13, %r15;
	mov.b32 	%f16, %r16;
	cvt.rn.f32.s32 	%f17, %r15;
	fma.rn.f32 	%f18, %f17, 0f34000000, %f15;
	add.f32 	%f19, %f16, 0fBF800000;
	fma.rn.f32 	%f20, %f19, 0fBE055027, 0f3E1039F6;
	fma.rn.f32 	%f21, %f20, %f19, 0fBDF8CDCC;
	fma.rn.f32 	%f22, %f21, %f19, 0f3E0F2955;
	fma.rn.f32 	%f23, %f22, %f19, 0fBE2AD8B9;
	fma.rn.f32 	%f24, %f23, %f19, 0f3E4CED0B;
	fma.rn.f32 	%f25, %f24, %f19, 0fBE7FFF22;
	fma.rn.f32 	%f26, %f25, %f19, 0f3EAAAA78;
	fma.rn.f32 	%f27, %f26, %f19, 0fBF000000;
	mul.f32 	%f28, %f19, %f27;
	fma.rn.f32 	%f29, %f28, %f19, %f19;
	fma.rn.f32 	%f30, %f18, 0f3F317218, %f29;
	setp.gt.u32 	%p2, %r13, 2139095039;
	fma.rn.f32 	%f31, %f14, 0f7F800000, 0f7F800000;
	selp.f32 	%f32, %f31, %f30, %p2;
	setp.eq.f32 	%p3, %f14, 0f00000000;
	mul.f32 	%f33, %f32, 0fC0400000;
	selp.f32 	%f34, 0f7F800000, %f33, %p3;
	add.f32 	%f35, %f1, %f1;
	div.rn.f32 	%f2, %f34, %f35;
	mul.wide.s32 	%rd7, %r1, 4;
	add.s64 	%rd1, %rd6, %rd7;
	mov.b32 	%r17, 0;
	st.global.u32 	[%rd1], %r17;
	add.s64 	%rd2, %rd5, %rd7;
	st.global.u32 	[%rd2], %r17;
	setp.lt.s32 	%p4, %r8, %r1;
	@%p4 bra 	$L__BB1_5;
	mul.f32 	%f36, %f7, %f2;
	sub.s32 	%r18, %r8, %r1;
	cvt.rn.f32.s32 	%f37, %r18;
	mul.f32 	%f38, %f9, %f37;
	div.rn.f32 	%f39, %f38, %f1;
	mul.f32 	%f40, %f39, %f36;
	mul.f32 	%f3, %f39, %f40;
	cvt.f64.f32 	%fd13, %f3;
	cvt.f64.f32 	%fd14, %f10;
	mul.f64 	%fd15, %fd14, 0d400921FB54442D18;
	sub.f32 	%f41, %f1, %f38;
	cvt.f64.f32 	%fd16, %f41;
	mul.f64 	%fd17, %fd15, %fd16;
	cvt.f64.f32 	%fd18, %f1;
	div.rn.f64 	%fd19, %fd17, %fd18;
	add.f64 	%fd1, %fd19, %fd13;
	neg.f64 	%fd20, %fd1;
	cvt.f64.f32 	%fd21, %f8;
	mul.f64 	%fd2, %fd21, %fd20;
	fma.rn.f64 	%fd22, %fd2, 0d3FF71547652B82FE, 0d4338000000000000;
	{
	.reg .b32 %temp; 
	mov.b64 	{%r2, %temp}, %fd22;
	}
	mov.f64 	%fd23, 0dC338000000000000;
	add.rn.f64 	%fd24, %fd22, %fd23;
	fma.rn.f64 	%fd25, %fd24, 0dBFE62E42FEFA39EF, %fd2;
	fma.rn.f64 	%fd26, %fd24, 0dBC7ABC9E3B39803F, %fd25;
	fma.rn.f64 	%fd27, %fd26, 0d3E5ADE1569CE2BDF, 0d3E928AF3FCA213EA;
	fma.rn.f64 	%fd28, %fd27, %fd26, 0d3EC71DEE62401315;
	fma.rn.f64 	%fd29, %fd28, %fd26, 0d3EFA01997C89EB71;
	fma.rn.f64 	%fd30, %fd29, %fd26, 0d3F2A01A014761F65;
	fma.rn.f64 	%fd31, %fd30, %fd26, 0d3F56C16C1852B7AF;
	fma.rn.f64 	%fd32, %fd31, %fd26, 0d3F81111111122322;
	fma.rn.f64 	%fd33, %fd32, %fd26, 0d3FA55555555502A1;
	fma.rn.f64 	%fd34, %fd33, %fd26, 0d3FC5555555555511;
	fma.rn.f64 	%fd35, %fd34, %fd26, 0d3FE000000000000B;
	fma.rn.f64 	%fd36, %fd35, %fd26, 0d3FF0000000000000;
	fma.rn.f64 	%fd37, %fd36, %fd26, 0d3FF0000000000000;
	{
	.reg .b32 %temp; 
	mov.b64 	{%r3, %temp}, %fd37;
	}
	{
	.reg .b32 %temp; 
	mov.b64 	{%temp, %r4}, %fd37;
	}
	shl.b32 	%r19, %r2, 20;
	add.s32 	%r20, %r19, %r4;
	mov.b64 	%fd73, {%r3, %r20};
	{
	.reg .b32 %temp; 
	mov.b64 	{%temp, %r21}, %fd2;
	}
	mov.b32 	%f42, %r21;
	abs.f32 	%f4, %f42;
	setp.lt.f32 	%p5, %f4, 0f4086232B;
	@%p5 bra 	$L__BB1_4;
	setp.lt.f64 	%p6, %fd2, 0d0000000000000000;
	add.f64 	%fd38, %fd2, 0d7FF0000000000000;
	selp.f64 	%fd73, 0d0000000000000000, %fd38, %p6;
	setp.geu.f32 	%p7, %f4, 0f40874800;
	@%p7 bra 	$L__BB1_4;
	shr.u32 	%r22, %r2, 31;
	add.s32 	%r23, %r2, %r22;
	shr.s32 	%r24, %r23, 1;
	shl.b32 	%r25, %r24, 20;
	add.s32 	%r26, %r4, %r25;
	mov.b64 	%fd39, {%r3, %r26};
	sub.s32 	%r27, %r2, %r24;
	shl.b32 	%r28, %r27, 20;
	add.s32 	%r29, %r28, 1072693248;
	mov.b32 	%r30, 0;
	mov.b64 	%fd40, {%r30, %r29};
	mul.f64 	%fd73, %fd40, %fd39;
$L__BB1_4:
	cvt.rn.f32.f64 	%f43, %fd73;
	st.global.f32 	[%rd2], %f43;
	bar.sync 	0;
	ld.global.f32 	%f44, [%rd2];
	add.f32 	%f45, %f44, 0fBF800000;
	mul.f32 	%f46, %f3, %f45;
	cvt.f64.f32 	%fd41, %f46;
	div.rn.f64 	%fd42, %fd41, %fd1;
	cvt.rn.f32.f64 	%f47, %fd42;
	st.global.f32 	[%rd1], %f47;
	bar.sync 	0;
	bar.sync 	0;
$L__BB1_5:
	not.b32 	%r31, %r8;
	add.s32 	%r32, %r9, %r31;
	setp.le.s32 	%p8, %r1, %r32;
	setp.ge.s32 	%p9, %r1, %r9;
	or.pred  	%p10, %p9, %p8;
	@%p10 bra 	$L__BB1_10;
	mul.f32 	%f48, %f7, %f2;
	add.s32 	%r33, %r1, %r8;
	sub.s32 	%r34, %r33, %r9;
	add.s32 	%r35, %r34, 1;
	cvt.rn.f32.s32 	%f49, %r35;
	mul.f32 	%f50, %f9, %f49;
	div.rn.f32 	%f51, %f50, %f1;
	mul.f32 	%f52, %f51, %f48;
	mul.f32 	%f5, %f51, %f52;
	cvt.f64.f32 	%fd43, %f5;
	cvt.f64.f32 	%fd44, %f10;
	mul.f64 	%fd45, %fd44, 0d400921FB54442D18;
	sub.f32 	%f53, %f1, %f50;
	cvt.f64.f32 	%fd46, %f53;
	mul.f64 	%fd47, %fd45, %fd46;
	cvt.f64.f32 	%fd48, %f1;
	div.rn.f64 	%fd49, %fd47, %fd48;
	add.f64 	%fd7, %fd49, %fd43;
	neg.f64 	%fd50, %fd7;
	cvt.f64.f32 	%fd51, %f8;
	mul.f64 	%fd8, %fd51, %fd50;
	fma.rn.f64 	%fd52, %fd8, 0d3FF71547652B82FE, 0d4338000000000000;
	{
	.reg .b32 %temp; 
	mov.b64 	{%r5, %temp}, %fd52;
	}
	mov.f64 	%fd53, 0dC338000000000000;
	add.rn.f64 	%fd54, %fd52, %fd53;
	fma.rn.f64 	%fd55, %fd54, 0dBFE62E42FEFA39EF, %fd8;
	fma.rn.f64 	%fd56, %fd54, 0dBC7ABC9E3B39803F, %fd55;
	fma.rn.f64 	%fd57, %fd56, 0d3E5ADE1569CE2BDF, 0d3E928AF3FCA213EA;
	fma.rn.f64 	%fd58, %fd57, %fd56, 0d3EC71DEE62401315;
	fma.rn.f64 	%fd59, %fd58, %fd56, 0d3EFA01997C89EB71;
	fma.rn.f64 	%fd60, %fd59, %fd56, 0d3F2A01A014761F65;
	fma.rn.f64 	%fd61, %fd60, %fd56, 0d3F56C16C1852B7AF;
	fma.rn.f64 	%fd62, %fd61, %fd56, 0d3F81111111122322;
	fma.rn.f64 	%fd63, %fd62, %fd56, 0d3FA55555555502A1;
	fma.rn.f64 	%fd64, %fd63, %fd56, 0d3FC5555555555511;
	fma.rn.f64 	%fd65, %fd64, %fd56, 0d3FE000000000000B;
	fma.rn.f64 	%fd66, %fd65, %fd56, 0d3FF0000000000000;
	fma.rn.f64 	%fd67, %fd66, %fd56, 0d3FF0000000000000;
	{
	.reg .b32 %temp; 
	mov.b64 	{%r6, %temp}, %fd67;
	}
	{
	.reg .b32 %temp; 
	mov.b64 	{%temp, %r7}, %fd67;
	}
	shl.b32 	%r36, %r5, 20;
	add.s32 	%r37, %r36, %r7;
	mov.b64 	%fd74, {%r6, %r37};
	{
	.reg .b32 %temp; 
	mov.b64 	{%temp, %r38}, %fd8;
	}
	mov.b32 	%f54, %r38;
	abs.f32 	%f6, %f54;
	setp.lt.f32 	%p11, %f6, 0f4086232B;
	@%p11 bra 	$L__BB1_9;
	setp.lt.f64 	%p12, %fd8, 0d0000000000000000;
	add.f64 	%fd68, %fd8, 0d7FF0000000000000;
	selp.f64 	%fd74, 0d0000000000000000, %fd68, %p12;
	setp.geu.f32 	%p13, %f6, 0f40874800;
	@%p13 bra 	$L__BB1_9;
	shr.u32 	%r39, %r5, 31;
	add.s32 	%r40, %r5, %r39;
	shr.s32 	%r41, %r40, 1;
	shl.b32 	%r42, %r41, 20;
	add.s32 	%r43, %r7, %r42;
	mov.b64 	%fd69, {%r6, %r43};
	sub.s32 	%r44, %r5, %r41;
	shl.b32 	%r45, %r44, 20;
	add.s32 	%r46, %r45, 1072693248;
	mov.b32 	%r47, 0;
	mov.b64 	%fd70, {%r47, %r46};
	mul.f64 	%fd74, %fd70, %fd69;
$L__BB1_9:
	cvt.rn.f32.f64 	%f55, %fd74;
	st.global.f32 	[%rd2], %f55;
	bar.sync 	0;
	ld.global.f32 	%f56, [%rd2];
	add.f32 	%f57, %f56, 0fBF800000;
	mul.f32 	%f58, %f5, %f57;
	cvt.f64.f32 	%fd71, %f58;
	div.rn.f64 	%fd72, %fd71, %fd7;
	cvt.rn.f32.f64 	%f59, %fd72;
	st.global.f32 	[%rd1], %f59;
	bar.sync 	0;
	bar.sync 	0;
$L__BB1_10:
	ret;

}
	// .globl	_Z10get_CPML_zPfS_iffifff
.visible .entry _Z10get_CPML_zPfS_iffifff(
	.param .u64 .ptr .align 1 _Z10get_CPML_zPfS_iffifff_param_0,
	.param .u64 .ptr .align 1 _Z10get_CPML_zPfS_iffifff_param_1,
	.param .u32 _Z10get_CPML_zPfS_iffifff_param_2,
	.param .f32 _Z10get_CPML_zPfS_iffifff_param_3,
	.param .f32 _Z10get_CPML_zPfS_iffifff_param_4,
	.param .u32 _Z10get_CPML_zPfS_iffifff_param_5,
	.param .f32 _Z10get_CPML_zPfS_iffifff_param_6,
	.param .f32 _Z10get_CPML_zPfS_iffifff_param_7,
	.param .f32 _Z10get_CPML_zPfS_iffifff_param_8
)
{
	.reg .pred 	%p<10>;
	.reg .b32 	%r<32>;
	.reg .b32 	%f<46>;
	.reg .b64 	%rd<8>;
	.reg .b64 	%fd<38>;

	ld.param.u64 	%rd3, [_Z10get_CPML_zPfS_iffifff_param_0];
	ld.param.u64 	%rd4, [_Z10get_CPML_zPfS_iffifff_param_1];
	ld.param.u32 	%r5, [_Z10get_CPML_zPfS_iffifff_param_2];
	ld.param.f32 	%f8, [_Z10get_CPML_zPfS_iffifff_param_3];
	ld.param.f32 	%f4, [_Z10get_CPML_zPfS_iffifff_param_4];
	ld.param.u32 	%r6, [_Z10get_CPML_zPfS_iffifff_param_5];
	ld.param.f32 	%f5, [_Z10get_CPML_zPfS_iffifff_param_6];
	ld.param.f32 	%f6, [_Z10get_CPML_zPfS_iffifff_param_7];
	ld.param.f32 	%f7, [_Z10get_CPML_zPfS_iffifff_param_8];
	cvta.to.global.u64 	%rd5, %rd4;
	cvta.to.global.u64 	%rd6, %rd3;
	mov.u32 	%r7, %tid.x;
	mov.u32 	%r8, %ntid.x;
	mov.u32 	%r9, %ctaid.x;
	mad.lo.s32 	%r1, %r8, %r9, %r7;
	setp.lt.f32 	%p1, %f8, 0f00800000;
	mul.f32 	%f9, %f8, 0f4B000000;
	selp.f32 	%f10, %f9, %f8, %p1;
	selp.f32 	%f11, 0fC1B80000, 0f00000000, %p1;
	mov.b32 	%r10, %f10;
	add.s32 	%r11, %r10, -1059760811;
	and.b32  	%r12, %r11, -8388608;
	sub.s32 	%r13, %r10, %r12;
	mov.b32 	%f12, %r13;
	cvt.rn.f32.s32 	%f13, %r12;
	fma.rn.f32 	%f14, %f13, 0f34000000, %f11;
	add.f32 	%f15, %f12, 0fBF800000;
	fma.rn.f32 	%f16, %f15, 0fBE055027, 0f3E1039F6;
	fma.rn.f32 	%f17, %f16, %f15, 0fBDF8CDCC;
	fma.rn.f32 	%f18, %f17, %f15, 0f3E0F2955;
	fma.rn.f32 	%f19, %f18, %f15, 0fBE2AD8B9;
	fma.rn.f32 	%f20, %f19, %f15, 0f3E4CED0B;
	fma.rn.f32 	%f21, %f20, %f15, 0fBE7FFF22;
	fma.rn.f32 	%f22, %f21, %f15, 0f3EAAAA78;
	fma.rn.f32 	%f23, %f22, %f15, 0fBF000000;
	mul.f32 	%f24, %f15, %f23;
	fma.rn.f32 	%f25, %f24, %f15, %f15;
	fma.rn.f32 	%f26, %f14, 0f3F317218, %f25;
	setp.gt.u32 	%p2, %r10, 2139095039;
	fma.rn.f32 	%f27, %f10, 0f7F800000, 0f7F800000;
	selp.f32 	%f28, %f27, %f26, %p2;
	setp.eq.f32 	%p3, %f10, 0f00000000;
	mul.f32 	%f29, %f28, 0fC0400000;
	selp.f32 	%f1, 0f7F800000, %f29, %p3;
	mul.wide.s32 	%rd7, %r1, 4;
	add.s64 	%rd1, %rd6, %rd7;
	mov.b32 	%r14, 0;
	st.global.u32 	[%rd1], %r14;
	add.s64 	%rd2, %rd5, %rd7;
	st.global.u32 	[%rd2], %r14;
	not.b32 	%r15, %r5;
	add.s32 	%r16, %r6, %r15;
	setp.le.s32 	%p4, %r1, %r16;
	setp.ge.s32 	%p5, %r1, %r6;
	or.pred  	%p6, %p5, %p4;
	@%p6 bra 	$L__BB2_5;
	cvt.rn.f32.s32 	%f30, %r5;
	mul.f32 	%f31, %f6, %f30;
	add.f32 	%f32, %f31, %f31;
	div.rn.f32 	%f33, %f1, %f32;
	mul.f32 	%f34, %f4, %f33;
	add.s32 	%r17, %r1, %r5;
	sub.s32 	%r18, %r17, %r6;
	add.s32 	%r19, %r18, 1;
	cvt.rn.f32.s32 	%f35, %r19;
	mul.f32 	%f36, %f6, %f35;
	div.rn.f32 	%f37, %f36, %f31;
	mul.f32 	%f38, %f37, %f34;
	mul.f32 	%f2, %f37, %f38;
	cvt.f64.f32 	%fd7, %f2;
	cvt.f64.f32 	%fd8, %f7;
	mul.f64 	%fd9, %fd8, 0d400921FB54442D18;
	sub.f32 	%f39, %f31, %f36;
	cvt.f64.f32 	%fd10, %f39;
	mul.f64 	%fd11, %fd9, %fd10;
	cvt.f64.f32 	%fd12, %f31;
	div.rn.f64 	%fd13, %fd11, %fd12;
	add.f64 	%fd1, %fd13, %fd7;
	neg.f64 	%fd14, %fd1;
	cvt.f64.f32 	%fd15, %f5;
	mul.f64 	%fd2, %fd15, %fd14;
	fma.rn.f64 	%fd16, %fd2, 0d3FF71547652B82FE, 0d4338000000000000;
	{
	.reg .b32 %temp; 
	mov.b64 	{%r2, %temp}, %fd16;
	}
	mov.f64 	%fd17, 0dC338000000000000;
	add.rn.f64 	%fd18, %fd16, %fd17;
	fma.rn.f64 	%fd19, %fd18, 0dBFE62E42FEFA39EF, %fd2;
	fma.rn.f64 	%fd20, %fd18, 0dBC7ABC9E3B39803F, %fd19;
	fma.rn.f64 	%fd21, %fd20, 0d3E5ADE1569CE2BDF, 0d3E928AF3FCA213EA;
	fma.rn.f64 	%fd22, %fd21, %fd20, 0d3EC71DEE62401315;
	fma.rn.f64 	%fd23, %fd22, %fd20, 0d3EFA01997C89EB71;
	fma.rn.f64 	%fd24, %fd23, %fd20, 0d3F2A01A014761F65;
	fma.rn.f64 	%fd25, %fd24, %fd20, 0d3F56C16C1852B7AF;
	fma.rn.f64 	%fd26, %fd25, %fd20, 0d3F81111111122322;
	fma.rn.f64 	%fd27, %fd26, %fd20, 0d3FA55555555502A1;
	fma.rn.f64 	%fd28, %fd27, %fd20, 0d3FC5555555555511;
	fma.rn.f64 	%fd29, %fd28, %fd20, 0d3FE000000000000B;
	fma.rn.f64 	%fd30, %fd29, %fd20, 0d3FF0000000000000;
	fma.rn.f64 	%fd31, %fd30, %fd20, 0d3FF0000000000000;
	{
	.reg .b32 %temp; 
	mov.b64 	{%r3, %temp}, %fd31;
	}
	{
	.reg .b32 %temp; 
	mov.b64 	{%temp, %r4}, %fd31;
	}
	shl.b32 	%r20, %r2, 20;
	add.s32 	%r21, %r20, %r4;
	mov.b64 	%fd37, {%r3, %r21};
	{
	.reg .b32 %temp; 
	mov.b64 	{%temp, %r22}, %fd2;
	}
	mov.b32 	%f40, %r22;
	abs.f32 	%f3, %f40;
	setp.lt.f32 	%p7, %f3, 0f4086232B;
	@%p7 bra 	$L__BB2_4;
	setp.lt.f64 	%p8, %fd2, 0d0000000000000000;
	add.f64 	%fd32, %fd2, 0d7FF0000000000000;
	selp.f64 	%fd37, 0d0000000000000000, %fd32, %p8;
	setp.geu.f32 	%p9, %f3, 0f40874800;
	@%p9 bra 	$L__BB2_4;
	shr.u32 	%r23, %r2, 31;
	add.s32 	%r24, %r2, %r23;
	shr.s32 	%r25, %r24, 1;
	shl.b32 	%r26, %r25, 20;
	add.s32 	%r27, %r4, %r26;
	mov.b64 	%fd33, {%r3, %r27};
	sub.s32 	%r28, %r2, %r25;
	shl.b32 	%r29, %r28, 20;
	add.s32 	%r30, %r29, 1072693248;
	mov.b32 	%r31, 0;
	mov.b64 	%fd34, {%r31, %r30};
	mul.f64 	%fd37, %fd34, %fd33;
$L__BB2_4:
	cvt.rn.f32.f64 	%f41, %fd37;
	st.global.f32 	[%rd2], %f41;
	bar.sync 	0;
	ld.global.f32 	%f42, [%rd2];
	add.f32 	%f43, %f42, 0fBF800000;
	mul.f32 	%f44, %f2, %f43;
	cvt.f64.f32 	%fd35, %f44;
	div.rn.f64 	%fd36, %fd35, %fd1;
	cvt.rn.f32.f64 	%f45, %fd36;
	st.global.f32 	[%rd1], %f45;
	bar.sync 	0;
$L__BB2_5:
	ret;

}
	// .globl	_Z3PSIPfS_S_S_S_S_S_iiif
.visible .entry _Z3PSIPfS_S_S_S_S_S_iiif(
	.param .u64 .ptr .align 1 _Z3PSIPfS_S_S_S_S_S_iiif_param_0,
	.param .u64 .ptr .align 1 _Z3PSIPfS_S_S_S_S_S_iiif_param_1,
	.param .u64 .ptr .align 1 _Z3PSIPfS_S_S_S_S_S_iiif_param_2,
	.param .u64 .ptr .align 1 _Z3PSIPfS_S_S_S_S_S_iiif_param_3,
	.param .u64 .ptr .align 1 _Z3PSIPfS_S_S_S_S_S_iiif_param_4,
	.param .u64 .ptr .align 1 _Z3PSIPfS_S_S_S_S_S_iiif_param_5,
	.param .u64 .ptr .align 1 _Z3PSIPfS_S_S_S_S_S_iiif_param_6,
	.param .u32 _Z3PSIPfS_S_S_S_S_S_iiif_param_7,
	.param .u32 _Z3PSIPfS_S_S_S_S_S_iiif_param_8,
	.param .u32 _Z3PSIPfS_S_S_S_S_S_iiif_param_9,
	.param .f32 _Z3PSIPfS_S_S_S_S_S_iiif_param_10
)
{
	.reg .pred 	%p<8>;
	.reg .b32 	%r<20>;
	.reg .b32 	%f<28>;
	.reg .b64 	%rd<36>;
	.reg .b64 	%fd<52>;

	ld.param.u64 	%rd2, [_Z3PSIPfS_S_S_S_S_S_iiif_param_1];
	ld.param.u64 	%rd3, [_Z3PSIPfS_S_S_S_S_S_iiif_param_2];
	ld.param.u64 	%rd4, [_Z3PSIPfS_S_S_S_S_S_iiif_param_3];
	ld.param.u64 	%rd5, [_Z3PSIPfS_S_S_S_S_S_iiif_param_4];
	ld.param.u64 	%rd6, [_Z3PSIPfS_S_S_S_S_S_iiif_param_5];
	ld.param.u64 	%rd7, [_Z3PSIPfS_S_S_S_S_S_iiif_param_6];
	ld.param.u32 	%r4, [_Z3PSIPfS_S_S_S_S_S_iiif_param_8];
	ld.param.u32 	%r5, [_Z3PSIPfS_S_S_S_S_S_iiif_param_9];
	ld.param.f32 	%f1, [_Z3PSIPfS_S_S_S_S_S_iiif_param_10];
	mov.u32 	%r7, %tid.x;
	mov.u32 	%r8, %ntid.x;
	mov.u32 	%r9, %ctaid.x;
	mad.lo.s32 	%r10, %r8, %r9, %r7;
	mov.u32 	%r11, %tid.y;
	mov.u32 	%r12, %ntid.y;
	mov.u32 	%r13, %ctaid.y;
	mad.lo.s32 	%r14, %r12, %r13, %r11;
	setp.lt.s32 	%p1, %r10, 4;
	add.s32 	%r15, %r4, -4;
	setp.ge.s32 	%p2, %r10, %r15;
	or.pred  	%p3, %p1, %p2;
	setp.lt.u32 	%p4, %r14, 4;
	or.pred  	%p5, %p4, %p3;
	add.s32 	%r16, %r5, -4;
	setp.ge.s32 	%p6, %r14, %r16;
	or.pred  	%p7, %p5, %p6;
	@%p7 bra 	$L__BB3_2;
	ld.param.u64 	%rd35, [_Z3PSIPfS_S_S_S_S_S_iiif_param_0];
	mad.lo.s32 	%r17, %r4, %r14, %r10;
	cvta.to.global.u64 	%rd8, %rd6;
	cvta.to.global.u64 	%rd9, %rd3;
	cvta.to.global.u64 	%rd10, %rd2;
	cvta.to.global.u64 	%rd11, %rd35;
	cvta.to.global.u64 	%rd12, %rd7;
	cvta.to.global.u64 	%rd13, %rd5;
	cvta.to.global.u64 	%rd14, %rd4;
	mul.wide.s32 	%rd15, %r17, 4;
	add.s64 	%rd16, %rd8, %rd15;
	ld.global.f32 	%f2, [%rd16];
	mul.wide.u32 	%rd17, %r10, 4;
	add.s64 	%rd18, %rd9, %rd17;
	ld.global.f32 	%f3, [%rd18];
	mul.f32 	%f4, %f2, %f3;
	cvt.f64.f32 	%fd1, %f4;
	add.s64 	%rd19, %rd10, %rd17;
	ld.global.f32 	%f5, [%rd19];
	cvt.f64.f32 	%fd2, %f5;
	add.s64 	%rd20, %rd11, %rd15;
	ld.global.f32 	%f6, [%rd20+-16];
	cvt.f64.f32 	%fd3, %f6;
	mul.f64 	%fd4, %fd3, 0d3F6D41D41D41D41D;
	ld.global.f32 	%f7, [%rd20+-12];
	cvt.f64.f32 	%fd5, %f7;
	mul.f64 	%fd6, %fd5, 0d3FA3813813813814;
	sub.f64 	%fd7, %fd4, %fd6;
	ld.global.f32 	%f8, [%rd20+-8];
	cvt.f64.f32 	%fd8, %f8;
	fma.rn.f64 	%fd9, %fd8, 0d3FC999999999999A, %fd7;
	ld.global.f32 	%f9, [%rd20+-4];
	cvt.f64.f32 	%fd10, %f9;
	mul.f64 	%fd11, %fd10, 0d3FE999999999999A;
	sub.f64 	%fd12, %fd9, %fd11;
	ld.global.f32 	%f10, [%rd20+4];
	cvt.f64.f32 	%fd13, %f10;
	fma.rn.f64 	%fd14, %fd13, 0d3FE999999999999A, %fd12;
	ld.global.f32 	%f11, [%rd20+8];
	cvt.f64.f32 	%fd15, %f11;
	mul.f64 	%fd16, %fd15, 0d3FC999999999999A;
	sub.f64 	%fd17, %fd14, %fd16;
	ld.global.f32 	%f12, [%rd20+12];
	cvt.f64.f32 	%fd18, %f12;
	fma.rn.f64 	%fd19, %fd18, 0d3FA3813813813814, %fd17;
	ld.global.f32 	%f13, [%rd20+16];
	cvt.f64.f32 	%fd20, %f13;
	mul.f64 	%fd21, %fd20, 0d3F6D41D41D41D41D;
	sub.f64 	%fd22, %fd19, %fd21;
	mul.f64 	%fd23, %fd22, %fd2;
	cvt.f64.f32 	%fd24, %f1;
	div.rn.f64 	%fd25, %fd23, %fd24;
	add.f64 	%fd26, %fd25, %fd1;
	cvt.rn.f32.f64 	%f14, %fd26;
	st.global.f32 	[%rd16], %f14;
	bar.sync 	0;
	add.s64 	%rd21, %rd12, %rd15;
	ld.global.f32 	%f15, [%rd21];
	mul.wide.u32 	%rd22, %r14, 4;
	add.s64 	%rd23, %rd13, %rd22;
	ld.global.f32 	%f16, [%rd23];
	mul.f32 	%f17, %f15, %f16;
	cvt.f64.f32 	%fd27, %f17;
	add.s64 	%rd24, %rd14, %rd22;
	ld.global.f32 	%f18, [%rd24];
	cvt.f64.f32 	%fd28, %f18;
	shl.b32 	%r18, %r4, 2;
	sub.s32 	%r19, %r17, %r18;
	mul.wide.s32 	%rd25, %r19, 4;
	add.s64 	%rd26, %rd11, %rd25;
	ld.global.f32 	%f19, [%rd26];
	cvt.f64.f32 	%fd29, %f19;
	mul.f64 	%fd30, %fd29, 0d3F6D41D41D41D41D;
	mul.wide.s32 	%rd27, %r4, 4;
	add.s64 	%rd28, %rd26, %rd27;
	ld.global.f32 	%f20, [%rd28];
	cvt.f64.f32 	%fd31, %f20;
	mul.f64 	%fd32, %fd31, 0d3FA3813813813814;
	sub.f64 	%fd33, %fd30, %fd32;
	add.s64 	%rd29, %rd28, %rd27;
	ld.global.f32 	%f21, [%rd29];
	cvt.f64.f32 	%fd34, %f21;
	fma.rn.f64 	%fd35, %fd34, 0d3FC999999999999A, %fd33;
	add.s64 	%rd30, %rd29, %rd27;
	ld.global.f32 	%f22, [%rd30];
	cvt.f64.f32 	%fd36, %f22;
	mul.f64 	%fd37, %fd36, 0d3FE999999999999A;
	sub.f64 	%fd38, %fd35, %fd37;
	add.s64 	%rd31, %rd20, %rd27;
	ld.global.f32 	%f23, [%rd31];
	cvt.f64.f32 	%fd39, %f23;
	fma.rn.f64 	%fd40, %fd39, 0d3FE999999999999A, %fd38;
	add.s64 	%rd32, %rd31, %rd27;
	ld.global.f32 	%f24, [%rd32];
	cvt.f64.f32 	%fd41, %f24;
	mul.f64 	%fd42, %fd41, 0d3FC999999999999A;
	sub.f64 	%fd43, %fd40, %fd42;
	add.s64 	%rd33, %rd32, %rd27;
	ld.global.f32 	%f25, [%rd33];
	cvt.f64.f32 	%fd44, %f25;
	fma.rn.f64 	%fd45, %fd44, 0d3FA3813813813814, %fd43;
	add.s64 	%rd34, %rd33, %rd27;
	ld.global.f32 	%f26, [%rd34];
	cvt.f64.f32 	%fd46, %f26;
	mul.f64 	%fd47, %fd46, 0d3F6D41D41D41D41D;
	sub.f64 	%fd48, %fd45, %fd47;
	mul.f64 	%fd49, %fd48, %fd28;
	div.rn.f64 	%fd50, %fd49, %fd24;
	add.f64 	%fd51, %fd50, %fd27;
	cvt.rn.f32.f64 	%f27, %fd51;
	st.global.f32 	[%rd21], %f27;
	bar.sync 	0;
$L__BB3_2:
	ret;

}
	// .globl	_Z14kernel_propagaPfS_S_iiS_S_S_S_S_iiiifS_S_S_S_S_S_S_S_S_fi
.visible .entry _Z14kernel_propagaPfS_S_iiS_S_S_S_S_iiiifS_S_S_S_S_S_S_S_S_fi(
	.param .u64 .ptr .align 1 _Z14kernel_propagaPfS_S_iiS_S_S_S_S_iiiifS_S_S_S_S_S_S_S_S_fi_param_0,
	.param .u64 .ptr .align 1 _Z14kernel_propagaPfS_S_iiS_S_S_S_S_iiiifS_S_S_S_S_S_S_S_S_fi_param_1,
	.param .u64 .ptr .align 1 _Z14kernel_propagaPfS_S_iiS_S_S_S_S_iiiifS_S_S_S_S_S_S_S_S_fi_param_2,
	.param .u32 _Z14kernel_propagaPfS_S_iiS_S_S_S_S_iiiifS_S_S_S_S_S_S_S_S_fi_param_3,
	.param .u32 _Z14kernel_propagaPfS_S_iiS_S_S_S_S_iiiifS_S_S_S_S_S_S_S_S_fi_param_4,
	.param .u64 .ptr .align 1 _Z14kernel_propagaPfS_S_iiS_S_S_S_S_iiiifS_S_S_S_S_S_S_S_S_fi_param_5,
	.param .u64 .ptr .align 1 _Z14kernel_propagaPfS_S_iiS_S_S_S_S_iiiifS_S_S_S_S_S_S_S_S_fi_param_6,
	.param .u64 .ptr .align 1 _Z14kernel_propagaPfS_S_iiS_S_S_S_S_iiiifS_S_S_S_S_S_S_S_S_fi_param_7,
	.param .u64 .ptr .align 1 _Z14kernel_propagaPfS_S_iiS_S_S_S_S_iiiifS_S_S_S_S_S_S_S_S_fi_param_8,
	.param .u64 .ptr .align 1 _Z14kernel_propagaPfS_S_iiS_S_S_S_S_iiiifS_S_S_S_S_S_S_S_S_fi_param_9,
	.param .u32 _Z14kernel_propagaPfS_S_iiS_S_S_S_S_iiiifS_S_S_S_S_S_S_S_S_fi_param_10,
	.param .u32 _Z14kernel_propagaPfS_S_iiS_S_S_S_S_iiiifS_S_S_S_S_S_S_S_S_fi_param_11,
	.param .u32 _Z14kernel_propagaPfS_S_iiS_S_S_S_S_iiiifS_S_S_S_S_S_S_S_S_fi_param_12,
	.param .u32 _Z14kernel_propagaPfS_S_iiS_S_S_S_S_iiiifS_S_S_S_S_S_S_S_S_fi_param_13,
	.param .f32 _Z14kernel_propagaPfS_S_iiS_S_S_S_S_iiiifS_S_S_S_S_S_S_S_S_fi_param_14,
	.param .u64 .ptr .align 1 _Z14kernel_propagaPfS_S_iiS_S_S_S_S_iiiifS_S_S_S_S_S_S_S_S_fi_param_15,
	.param .u64 .ptr .align 1 _Z14kernel_propagaPfS_S_iiS_S_S_S_S_iiiifS_S_S_S_S_S_S_S_S_fi_param_16,
	.param .u64 .ptr .align 1 _Z14kernel_propagaPfS_S_iiS_S_S_S_S_iiiifS_S_S_S_S_S_S_S_S_fi_param_17,
	.param .u64 .ptr .align 1 _Z14kernel_propagaPfS_S_iiS_S_S_S_S_iiiifS_S_S_S_S_S_S_S_S_fi_param_18,
	.param .u64 .ptr .align 1 _Z14kernel_propagaPfS_S_iiS_S_S_S_S_iiiifS_S_S_S_S_S_S_S_S_fi_param_19,
	.param .u64 .ptr .align 1 _Z14kernel_propagaPfS_S_iiS_S_S_S_S_iiiifS_S_S_S_S_S_S_S_S_fi_param_20,
	.param .u64 .ptr .align 1 _Z14kernel_propagaPfS_S_iiS_S_S_S_S_iiiifS_S_S_S_S_S_S_S_S_fi_param_21,
	.param .u64 .ptr .align 1 _Z14kernel_propagaPfS_S_iiS_S_S_S_S_iiiifS_S_S_S_S_S_S_S_S_fi_param_22,
	.param .u64 .ptr .align 1 _Z14kernel_propagaPfS_S_iiS_S_S_S_S_iiiifS_S_S_S_S_S_S_S_S_fi_param_23,
	.param .f32 _Z14kernel_propagaPfS_S_iiS_S_S_S_S_iiiifS_S_S_S_S_S_S_S_S_fi_param_24,
	.param .u32 _Z14kernel_propagaPfS_S_iiS_S_S_S_S_iiiifS_S_S_S_S_S_S_S_S_fi_param_25
)
{
	.reg .pred 	%p<23>;
	.reg .b32 	%r<40>;
	.reg .b32 	%f<98>;
	.reg .b64 	%rd<88>;
	.reg .b64 	%fd<144>;

	ld.param.u64 	%rd19, [_Z14kernel_propagaPfS_S_iiS_S_S_S_S_iiiifS_S_S_S_S_S_S_S_S_fi_param_0];
	ld.param.u64 	%rd20, [_Z14kernel_propagaPfS_S_iiS_S_S_S_S_iiiifS_S_S_S_S_S_S_S_S_fi_param_1];
	ld.param.u64 	%rd21, [_Z14kernel_propagaPfS_S_iiS_S_S_S_S_iiiifS_S_S_S_S_S_S_S_S_fi_param_2];
	ld.param.u32 	%r12, [_Z14kernel_propagaPfS_S_iiS_S_S_S_S_iiiifS_S_S_S_S_S_S_S_S_fi_param_3];
	ld.param.u32 	%r13, [_Z14kernel_propagaPfS_S_iiS_S_S_S_S_iiiifS_S_S_S_S_S_S_S_S_fi_param_4];
	ld.param.u64 	%rd22, [_Z14kernel_propagaPfS_S_iiS_S_S_S_S_iiiifS_S_S_S_S_S_S_S_S_fi_param_6];
	ld.param.u32 	%r7, [_Z14kernel_propagaPfS_S_iiS_S_S_S_S_iiiifS_S_S_S_S_S_S_S_S_fi_param_10];
	ld.param.u32 	%r8, [_Z14kernel_propagaPfS_S_iiS_S_S_S_S_iiiifS_S_S_S_S_S_S_S_S_fi_param_11];
	ld.param.u32 	%r10, [_Z14kernel_propagaPfS_S_iiS_S_S_S_S_iiiifS_S_S_S_S_S_S_S_S_fi_param_13];
	ld.param.u64 	%rd23, [_Z14kernel_propagaPfS_S_iiS_S_S_S_S_iiiifS_S_S_S_S_S_S_S_S_fi_param_21];
	ld.param.u64 	%rd24, [_Z14kernel_propagaPfS_S_iiS_S_S_S_S_iiiifS_S_S_S_S_S_S_S_S_fi_param_22];
	ld.param.u64 	%rd25, [_Z14kernel_propagaPfS_S_iiS_S_S_S_S_iiiifS_S_S_S_S_S_S_S_S_fi_param_23];
	ld.param.u32 	%r11, [_Z14kernel_propagaPfS_S_iiS_S_S_S_S_iiiifS_S_S_S_S_S_S_S_S_fi_param_25];
	cvta.to.global.u64 	%rd26, %rd19;
	cvta.to.global.u64 	%rd27, %rd21;
	cvta.to.global.u64 	%rd28, %rd24;
	cvta.to.global.u64 	%rd1, %rd20;
	cvta.to.global.u64 	%rd29, %rd23;
	cvta.to.global.u64 	%rd30, %rd25;
	cvta.to.global.u64 	%rd31, %rd22;
	mov.u32 	%r14, %tid.x;
	mov.u32 	%r15, %ctaid.x;
	mov.u32 	%r16, %ntid.x;
	mad.lo.s32 	%r17, %r15, %r16, %r14;
	mov.u32 	%r18, %tid.y;
	mov.u32 	%r19, %ctaid.y;
	mov.u32 	%r20, %ntid.y;
	mad.lo.s32 	%r21, %r19, %r20, %r18;
	mad.lo.s32 	%r3, %r12, %r21, %r17;
	mul.wide.s32 	%rd32, %r3, 4;
	add.s64 	%rd2, %rd31, %rd32;
	setp.lt.s32 	%p1, %r17, 4;
	add.s32 	%r22, %r12, -4;
	setp.ge.s32 	%p2, %r17, %r22;
	or.pred  	%p3, %p1, %p2;
	setp.lt.u32 	%p4, %r21, 4;
	or.pred  	%p5, %p4, %p3;
	add.s32 	%r23, %r13, -4;
	setp.ge.s32 	%p6, %r21, %r23;
	add.s64 	%rd3, %rd30, %rd32;
	add.s64 	%rd4, %rd29, %rd32;
	add.s64 	%rd5, %rd1, %rd32;
	add.s64 	%rd6, %rd28, %rd32;
	add.s64 	%rd7, %rd27, %rd32;
	add.s64 	%rd8, %rd26, %rd32;
	or.pred  	%p7, %p5, %p6;
	@%p7 bra 	$L__BB4_2;
	ld.param.f32 	%f97, [_Z14kernel_propagaPfS_S_iiS_S_S_S_S_iiiifS_S_S_S_S_S_S_S_S_fi_param_24];
	ld.param.u64 	%rd87, [_Z14kernel_propagaPfS_S_iiS_S_S_S_S_iiiifS_S_S_S_S_S_S_S_S_fi_param_20];
	ld.param.u64 	%rd86, [_Z14kernel_propagaPfS_S_iiS_S_S_S_S_iiiifS_S_S_S_S_S_S_S_S_fi_param_19];
	ld.param.u64 	%rd85, [_Z14kernel_propagaPfS_S_iiS_S_S_S_S_iiiifS_S_S_S_S_S_S_S_S_fi_param_18];
	ld.param.u64 	%rd84, [_Z14kernel_propagaPfS_S_iiS_S_S_S_S_iiiifS_S_S_S_S_S_S_S_S_fi_param_17];
	ld.param.u64 	%rd83, [_Z14kernel_propagaPfS_S_iiS_S_S_S_S_iiiifS_S_S_S_S_S_S_S_S_fi_param_16];
	ld.param.u64 	%rd82, [_Z14kernel_propagaPfS_S_iiS_S_S_S_S_iiiifS_S_S_S_S_S_S_S_S_fi_param_15];
	ld.param.f32 	%f96, [_Z14kernel_propagaPfS_S_iiS_S_S_S_S_iiiifS_S_S_S_S_S_S_S_S_fi_param_14];
	ld.global.f32 	%f3, [%rd2];
	cvta.to.global.u64 	%rd33, %rd86;
	cvta.to.global.u64 	%rd34, %rd87;
	cvta.to.global.u64 	%rd35, %rd85;
	cvta.to.global.u64 	%rd36, %rd83;
	cvta.to.global.u64 	%rd37, %rd84;
	cvta.to.global.u64 	%rd38, %rd82;
	mul.wide.s32 	%rd39, %r3, 4;
	add.s64 	%rd40, %rd33, %rd39;
	ld.global.f32 	%f4, [%rd40+-16];
	cvt.f64.f32 	%fd1, %f4;
	mul.f64 	%fd2, %fd1, 0d3F6D41D41D41D41D;
	ld.global.f32 	%f5, [%rd40+-12];
	cvt.f64.f32 	%fd3, %f5;
	mul.f64 	%fd4, %fd3, 0d3FA3813813813814;
	sub.f64 	%fd5, %fd2, %fd4;
	ld.global.f32 	%f6, [%rd40+-8];
	cvt.f64.f32 	%fd6, %f6;
	fma.rn.f64 	%fd7, %fd6, 0d3FC999999999999A, %fd5;
	ld.global.f32 	%f7, [%rd40+-4];
	cvt.f64.f32 	%fd8, %f7;
	mul.f64 	%fd9, %fd8, 0d3FE999999999999A;
	sub.f64 	%fd10, %fd7, %fd9;
	ld.global.f32 	%f8, [%rd40+4];
	cvt.f64.f32 	%fd11, %f8;
	fma.rn.f64 	%fd12, %fd11, 0d3FE999999999999A, %fd10;
	ld.global.f32 	%f9, [%rd40+8];
	cvt.f64.f32 	%fd13, %f9;
	mul.f64 	%fd14, %fd13, 0d3FC999999999999A;
	sub.f64 	%fd15, %fd12, %fd14;
	ld.global.f32 	%f10, [%rd40+12];
	cvt.f64.f32 	%fd16, %f10;
	fma.rn.f64 	%fd17, %fd16, 0d3FA3813813813814, %fd15;
	ld.global.f32 	%f11, [%rd40+16];
	cvt.f64.f32 	%fd18, %f11;
	mul.f64 	%fd19, %fd18, 0d3F6D41D41D41D41D;
	sub.f64 	%fd20, %fd17, %fd19;
	cvt.f64.f32 	%fd21, %f97;
	div.rn.f64 	%fd22, %fd20, %fd21;
	shl.b32 	%r24, %r12, 2;
	sub.s32 	%r25, %r3, %r24;
	mul.wide.s32 	%rd41, %r25, 4;
	add.s64 	%rd42, %rd34, %rd41;
	ld.global.f32 	%f12, [%rd42];
	cvt.f64.f32 	%fd23, %f12;
	mul.f64 	%fd24, %fd23, 0d3F6D41D41D41D41D;
	mad.lo.s32 	%r26, %r12, -3, %r3;
	mul.wide.s32 	%rd43, %r12, 4;
	add.s64 	%rd44, %rd42, %rd43;
	ld.global.f32 	%f13, [%rd44];
	cvt.f64.f32 	%fd25, %f13;
	mul.f64 	%fd26, %fd25, 0d3FA3813813813814;
	sub.f64 	%fd27, %fd24, %fd26;
	add.s64 	%rd45, %rd44, %rd43;
	ld.global.f32 	%f14, [%rd45];
	cvt.f64.f32 	%fd28, %f14;
	fma.rn.f64 	%fd29, %fd28, 0d3FC999999999999A, %fd27;
	add.s64 	%rd46, %rd45, %rd43;
	ld.global.f32 	%f15, [%rd46];
	cvt.f64.f32 	%fd30, %f15;
	mul.f64 	%fd31, %fd30, 0d3FE999999999999A;
	sub.f64 	%fd32, %fd29, %fd31;
	add.s32 	%r27, %r26, %r24;
	mul.wide.s32 	%rd47, %r27, 4;
	add.s64 	%rd48, %rd34, %rd47;
	ld.global.f32 	%f16, [%rd48];
	cvt.f64.f32 	%fd33, %f16;
	fma.rn.f64 	%fd34, %fd33, 0d3FE999999999999A, %fd32;
	add.s64 	%rd49, %rd48, %rd43;
	ld.global.f32 	%f17, [%rd49];
	cvt.f64.f32 	%fd35, %f17;
	mul.f64 	%fd36, %fd35, 0d3FC999999999999A;
	sub.f64 	%fd37, %fd34, %fd36;
	add.s64 	%rd50, %rd49, %rd43;
	ld.global.f32 	%f18, [%rd50];
	cvt.f64.f32 	%fd38, %f18;
	fma.rn.f64 	%fd39, %fd38, 0d3FA3813813813814, %fd37;
	add.s64 	%rd51, %rd50, %rd43;
	ld.global.f32 	%f19, [%rd51];
	cvt.f64.f32 	%fd40, %f19;
	mul.f64 	%fd41, %fd40, 0d3F6D41D41D41D41D;
	sub.f64 	%fd42, %fd39, %fd41;
	div.rn.f64 	%fd43, %fd42, %fd21;
	add.f64 	%fd44, %fd22, %fd43;
	cvt.rn.f32.f64 	%f20, %fd44;
	st.global.f32 	[%rd3], %f20;
	bar.sync 	0;
	mul.wide.u32 	%rd52, %r17, 4;
	add.s64 	%rd53, %rd35, %rd52;
	ld.global.f32 	%f21, [%rd53];
	ld.global.f32 	%f22, [%rd4];
	mul.f32 	%f23, %f21, %f22;
	cvt.f64.f32 	%fd45, %f23;
	add.s64 	%rd54, %rd36, %rd52;
	ld.global.f32 	%f24, [%rd54];
	cvt.f64.f32 	%fd46, %f24;
	ld.global.f32 	%f25, [%rd5+-16];
	cvt.f64.f32 	%fd47, %f25;
	mul.f64 	%fd48, %fd47, 0d3F5D41D41D41D41D;
	ld.global.f32 	%f26, [%rd5+-12];
	cvt.f64.f32 	%fd49, %f26;
	mul.f64 	%fd50, %fd49, 0d3F9A01A01A01A01A;
	sub.f64 	%fd51, %fd50, %fd48;
	ld.global.f32 	%f27, [%rd5+-8];
	cvt.f64.f32 	%fd52, %f27;
	mul.f64 	%fd53, %fd52, 0d3FC999999999999A;
	sub.f64 	%fd54, %fd51, %fd53;
	ld.global.f32 	%f28, [%rd5+-4];
	cvt.f64.f32 	%fd55, %f28;
	fma.rn.f64 	%fd56, %fd55, 0d3FF999999999999A, %fd54;
	ld.global.f32 	%f29, [%rd5];
	cvt.f64.f32 	%fd57, %f29;
	mul.f64 	%fd58, %fd57, 0d4006C71C71C71C72;
	sub.f64 	%fd59, %fd56, %fd58;
	ld.global.f32 	%f30, [%rd5+4];
	cvt.f64.f32 	%fd60, %f30;
	fma.rn.f64 	%fd61, %fd60, 0d3FF999999999999A, %fd59;
	ld.global.f32 	%f31, [%rd5+8];
	cvt.f64.f32 	%fd62, %f31;
	mul.f64 	%fd63, %fd62, 0d3FC999999999999A;
	sub.f64 	%fd64, %fd61, %fd63;
	ld.global.f32 	%f32, [%rd5+12];
	cvt.f64.f32 	%fd65, %f32;
	fma.rn.f64 	%fd66, %fd65, 0d3F9A01A01A01A01A, %fd64;
	ld.global.f32 	%f33, [%rd5+16];
	cvt.f64.f32 	%fd67, %f33;
	mul.f64 	%fd68, %fd67, 0d3F5D41D41D41D41D;
	sub.f64 	%fd69, %fd66, %fd68;
	mul.f32 	%f34, %f97, %f97;
	cvt.f64.f32 	%fd70, %f34;
	div.rn.f64 	%fd71, %fd69, %fd70;
	ld.global.f32 	%f35, [%rd40+-16];
	cvt.f64.f32 	%fd72, %f35;
	mul.f64 	%fd73, %fd72, 0d3F6D41D41D41D41D;
	ld.global.f32 	%f36, [%rd40+-12];
	cvt.f64.f32 	%fd74, %f36;
	mul.f64 	%fd75, %fd74, 0d3FA3813813813814;
	sub.f64 	%fd76, %fd73, %fd75;
	ld.global.f32 	%f37, [%rd40+-8];
	cvt.f64.f32 	%fd77, %f37;
	fma.rn.f64 	%fd78, %fd77, 0d3FC999999999999A, %fd76;
	ld.global.f32 	%f38, [%rd40+-4];
	cvt.f64.f32 	%fd79, %f38;
	mul.f64 	%fd80, %fd79, 0d3FE999999999999A;
	sub.f64 	%fd81, %fd78, %fd80;
	ld.global.f32 	%f39, [%rd40+4];
	cvt.f64.f32 	%fd82, %f39;
	fma.rn.f64 	%fd83, %fd82, 0d3FE999999999999A, %fd81;
	ld.global.f32 	%f40, [%rd40+8];
	cvt.f64.f32 	%fd84, %f40;
	mul.f64 	%fd85, %fd84, 0d3FC999999999999A;
	sub.f64 	%fd86, %fd83, %fd85;
	ld.global.f32 	%f41, [%rd40+12];
	cvt.f64.f32 	%fd87, %f41;
	fma.rn.f64 	%fd88, %fd87, 0d3FA3813813813814, %fd86;
	ld.global.f32 	%f42, [%rd40+16];
	cvt.f64.f32 	%fd89, %f42;
	mul.f64 	%fd90, %fd89, 0d3F6D41D41D41D41D;
	sub.f64 	%fd91, %fd88, %fd90;
	div.rn.f64 	%fd92, %fd91, %fd70;
	add.f64 	%fd93, %fd71, %fd92;
	fma.rn.f64 	%fd94, %fd93, %fd46, %fd45;
	cvt.rn.f32.f64 	%f43, %fd94;
	st.global.f32 	[%rd4], %f43;
	bar.sync 	0;
	mul.wide.u32 	%rd55, %r21, 4;
	add.s64 	%rd56, %rd37, %rd55;
	ld.global.f32 	%f44, [%rd56];
	ld.global.f32 	%f45, [%rd6];
	mul.f32 	%f46, %f44, %f45;
	cvt.f64.f32 	%fd95, %f46;
	add.s64 	%rd57, %rd38, %rd55;
	ld.global.f32 	%f47, [%rd57];
	cvt.f64.f32 	%fd96, %f47;
	add.s64 	%rd58, %rd1, %rd41;
	ld.global.f32 	%f48, [%rd58];
	cvt.f64.f32 	%fd97, %f48;
	mul.f64 	%fd98, %fd97, 0d3F5D41D41D41D41D;
	add.s64 	%rd59, %rd58, %rd43;
	ld.global.f32 	%f49, [%rd59];
	cvt.f64.f32 	%fd99, %f49;
	mul.f64 	%fd100, %fd99, 0d3F9A01A01A01A01A;
	sub.f64 	%fd101, %fd100, %fd98;
	add.s64 	%rd60, %rd59, %rd43;
	ld.global.f32 	%f50, [%rd60];
	cvt.f64.f32 	%fd102, %f50;
	mul.f64 	%fd103, %fd102, 0d3FC999999999999A;
	sub.f64 	%fd104, %fd101, %fd103;
	add.s64 	%rd61, %rd60, %rd43;
	ld.global.f32 	%f51, [%rd61];
	cvt.f64.f32 	%fd105, %f51;
	fma.rn.f64 	%fd106, %fd105, 0d3FF999999999999A, %fd104;
	ld.global.f32 	%f52, [%rd5];
	cvt.f64.f32 	%fd107, %f52;
	mul.f64 	%fd108, %fd107, 0d4006C71C71C71C72;
	sub.f64 	%fd109, %fd106, %fd108;
	add.s64 	%rd62, %rd5, %rd43;
	ld.global.f32 	%f53, [%rd62];
	cvt.f64.f32 	%fd110, %f53;
	fma.rn.f64 	%fd111, %fd110, 0d3FF999999999999A, %fd109;
	add.s64 	%rd63, %rd62, %rd43;
	ld.global.f32 	%f54, [%rd63];
	cvt.f64.f32 	%fd112, %f54;
	mul.f64 	%fd113, %fd112, 0d3FC999999999999A;
	sub.f64 	%fd114, %fd111, %fd113;
	add.s64 	%rd64, %rd63, %rd43;
	ld.global.f32 	%f55, [%rd64];
	cvt.f64.f32 	%fd115, %f55;
	fma.rn.f64 	%fd116, %fd115, 0d3F9A01A01A01A01A, %fd114;
	add.s64 	%rd65, %rd64, %rd43;
	ld.global.f32 	%f56, [%rd65];
	cvt.f64.f32 	%fd117, %f56;
	mul.f64 	%fd118, %fd117, 0d3F5D41D41D41D41D;
	sub.f64 	%fd119, %fd116, %fd118;
	div.rn.f64 	%fd120, %fd119, %fd70;
	ld.global.f32 	%f57, [%rd42];
	cvt.f64.f32 	%fd121, %f57;
	mul.f64 	%fd122, %fd121, 0d3F6D41D41D41D41D;
	ld.global.f32 	%f58, [%rd44];
	cvt.f64.f32 	%fd123, %f58;
	mul.f64 	%fd124, %fd123, 0d3FA3813813813814;
	sub.f64 	%fd125, %fd122, %fd124;
	ld.global.f32 	%f59, [%rd45];
	cvt.f64.f32 	%fd126, %f59;
	fma.rn.f64 	%fd127, %fd126, 0d3FC999999999999A, %fd125;
	ld.global.f32 	%f60, [%rd46];
	cvt.f64.f32 	%fd128, %f60;
	mul.f64 	%fd129, %fd128, 0d3FE999999999999A;
	sub.f64 	%fd130, %fd127, %fd129;
	ld.global.f32 	%f61, [%rd48];
	cvt.f64.f32 	%fd131, %f61;
	fma.rn.f64 	%fd132, %fd131, 0d3FE999999999999A, %fd130;
	ld.global.f32 	%f62, [%rd49];
	cvt.f64.f32 	%fd133, %f62;
	mul.f64 	%fd134, %fd133, 0d3FC999999999999A;
	sub.f64 	%fd135, %fd132, %fd134;
	ld.global.f32 	%f63, [%rd50];
	cvt.f64.f32 	%fd136, %f63;
	fma.rn.f64 	%fd137, %fd136, 0d3FA3813813813814, %fd135;
	ld.global.f32 	%f64, [%rd51];
	cvt.f64.f32 	%fd138, %f64;
	mul.f64 	%fd139, %fd138, 0d3F6D41D41D41D41D;
	sub.f64 	%fd140, %fd137, %fd139;
	div.rn.f64 	%fd141, %fd140, %fd70;
	add.f64 	%fd142, %fd120, %fd141;
	fma.rn.f64 	%fd143, %fd142, %fd96, %fd95;
	cvt.rn.f32.f64 	%f65, %fd143;
	st.global.f32 	[%rd6], %f65;
	bar.sync 	0;
	ld.global.f32 	%f66, [%rd5];
	add.f32 	%f67, %f66, %f66;
	ld.global.f32 	%f68, [%rd7];
	sub.f32 	%f69, %f67, %f68;
	ld.global.f32 	%f70, [%rd8];
	ld.global.f32 	%f71, [%rd4];
	add.f32 	%f72, %f70, %f71;
	ld.global.f32 	%f73, [%rd6];
	add.f32 	%f74, %f72, %f73;
	ld.global.f32 	%f75, [%rd3];
	add.f32 	%f76, %f74, %f75;
	mul.f32 	%f77, %f3, %f3;
	mul.f32 	%f78, %f96, %f77;
	mul.f32 	%f79, %f96, %f78;
	fma.rn.f32 	%f80, %f79, %f76, %f69;
	st.global.f32 	[%rd7], %f80;
	bar.sync 	0;
$L__BB4_2:
	setp.ge.s32 	%p8, %r17, %r12;
	setp.ge.s32 	%p9, %r21, %r13;
	or.pred  	%p10, %p8, %p9;
	@%p10 bra 	$L__BB4_12;
	ld.param.u32 	%r39, [_Z14kernel_propagaPfS_S_iiS_S_S_S_S_iiiifS_S_S_S_S_S_S_S_S_fi_param_12];
	add.s32 	%r28, %r8, 3;
	setp.ne.s32 	%p11, %r17, %r28;
	add.s32 	%r4, %r39, 3;
	setp.ne.s32 	%p12, %r21, %r4;
	or.pred  	%p13, %p11, %p12;
	@%p13 bra 	$L__BB4_5;
	ld.param.u64 	%rd78, [_Z14kernel_propagaPfS_S_iiS_S_S_S_S_iiiifS_S_S_S_S_S_S_S_S_fi_param_5];
	ld.global.f32 	%f81, [%rd5];
	cvta.to.global.u64 	%rd66, %rd78;
	mul.wide.s32 	%rd67, %r7, 4;
	add.s64 	%rd68, %rd66, %rd67;
	ld.global.f32 	%f82, [%rd68];
	add.f32 	%f83, %f81, %f82;
	st.global.f32 	[%rd5], %f83;
	bar.sync 	0;
$L__BB4_5:
	setp.eq.s32 	%p14, %r11, 3;
	@%p14 bra 	$L__BB4_8;
	setp.eq.s32 	%p15, %r11, 2;
	@%p15 bra 	$L__BB4_9;
	setp.ne.s32 	%p16, %r11, 1;
	@%p16 bra 	$L__BB4_10;
$L__BB4_8:
	ld.param.u64 	%rd80, [_Z14kernel_propagaPfS_S_iiS_S_S_S_S_iiiifS_S_S_S_S_S_S_S_S_fi_param_8];
	ld.global.f32 	%f84, [%rd7];
	mul.lo.s32 	%r29, %r13, %r12;
	mad.lo.s32 	%r30, %r29, %r7, %r3;
	cvta.to.global.u64 	%rd69, %rd80;
	mul.wide.s32 	%rd70, %r30, 4;
	add.s64 	%rd71, %rd69, %rd70;
	st.global.f32 	[%rd71], %f84;
	bar.sync 	0;
	and.b32  	%r31, %r11, -2;
	setp.ne.s32 	%p17, %r31, 2;
	@%p17 bra 	$L__BB4_10;
$L__BB4_9:
	ld.param.u64 	%rd81, [_Z14kernel_propagaPfS_S_iiS_S_S_S_S_iiiifS_S_S_S_S_S_S_S_S_fi_param_9];
	ld.global.f32 	%f85, [%rd2];
	mul.f32 	%f86, %f85, %f85;
	ld.global.f32 	%f87, [%rd8];
	ld.global.f32 	%f88, [%rd4];
	add.f32 	%f89, %f87, %f88;
	ld.global.f32 	%f90, [%rd6];
	add.f32 	%f91, %f89, %f90;
	ld.global.f32 	%f92, [%rd3];
	add.f32 	%f93, %f91, %f92;
	mul.f32 	%f94, %f86, %f93;
	mul.lo.s32 	%r32, %r13, %r12;
	mad.lo.s32 	%r33, %r32, %r7, %r3;
	cvta.to.global.u64 	%rd72, %rd81;
	mul.wide.s32 	%rd73, %r33, 4;
	add.s64 	%rd74, %rd72, %rd73;
	st.global.f32 	[%rd74], %f94;
	bar.sync 	0;
$L__BB4_10:
	setp.ne.s32 	%p18, %r21, %r4;
	setp.lt.s32 	%p19, %r17, %r10;
	sub.s32 	%r34, %r12, %r10;
	setp.ge.s32 	%p20, %r17, %r34;
	or.pred  	%p21, %p19, %p20;
	or.pred  	%p22, %p21, %p18;
	@%p22 bra 	$L__BB4_12;
	ld.param.u64 	%rd79, [_Z14kernel_propagaPfS_S_iiS_S_S_S_S_iiiifS_S_S_S_S_S_S_S_S_fi_param_7];
	ld.global.f32 	%f95, [%rd7];
	sub.s32 	%r35, %r17, %r10;
	shl.b32 	%r36, %r10, 1;
	sub.s32 	%r37, %r12, %r36;
	mad.lo.s32 	%r38, %r37, %r7, %r35;
	cvta.to.global.u64 	%rd75, %rd79;
	mul.wide.s32 	%rd76, %r38, 4;
	add.s64 	%rd77, %rd75, %rd76;
	st.global.f32 	[%rd77], %f95;
	bar.sync 	0;
$L__BB4_12:
	bar.sync 	0;
	ret;

}


// ===== COMPILED SASS (sm_100) =====

	.target	sm_100

	.elftype	@"ET_EXEC"


//--------------------- .note.nv.tkinfo           --------------------------
	.section	.note.nv.tkinfo,"",@"SHT_NOTE"
	.sectionflags	@"SHF_NOTE_NV_TKINFO"
	.tkinfo
        /*0018*/ 	.word	0x00000002
        /*0030*/ 	.string	""
        /*0030*/ 	.string	"ptxas"
        /*0030*/ 	.string	"Cuda compilation tools, release 13.0, V13.0.88"
        /*0030*/ 	.string	"Build cuda_13.0.r13.0/compiler.36424714_0"
        /*0030*/ 	.string	"-arch sm_100 -m 64 "



//--------------------- .note.nv.cuinfo           --------------------------
	.section	.note.nv.cuinfo,"",@"SHT_NOTE"
	.sectionflags	@"SHF_NOTE_NV_CUINFO"
        /*0018*/ 	.short	0x0002
        /*001a*/ 	.short	0x0064
        /*001c*/ 	.short	0x0082
	.zero		2


//--------------------- .nv.info                  --------------------------
	.section	.nv.info,"",@"SHT_CUDA_INFO"
	.align	4


	//----- nvinfo : EIATTR_REGCOUNT
	.align		4
        /*0000*/ 	.byte	0x04, 0x2f
        /*0002*/ 	.short	(.L_1 - .L_0)
	.align		4
.L_0:
        /*0004*/ 	.word	index@(_Z10kernel_lapPfS_iif)
        /*0008*/ 	.word	0x00000020


	//----- nvinfo : EIATTR_FRAME_SIZE
	.align		4
.L_1:
        /*000c*/ 	.byte	0x04, 0x11
        /*000e*/ 	.short	(.L_3 - .L_2)
	.align		4
.L_2:
        /*0010*/ 	.word	index@($__internal_6_$__cuda_sm20_div_rn_f64_full)
        /*0014*/ 	.word	0x00000000


	//----- nvinfo : EIATTR_FRAME_SIZE
	.align		4
.L_3:
        /*0018*/ 	.byte	0x04, 0x11
        /*001a*/ 	.short	(.L_5 - .L_4)
	.align		4
.L_4:
        /*001c*/ 	.word	index@(_Z10kernel_lapPfS_iif)
        /*0020*/ 	.word	0x00000000


	//----- nvinfo : EIATTR_REGCOUNT
	.align		4
.L_5:
        /*0024*/ 	.byte	0x04, 0x2f
        /*0026*/ 	.short	(.L_7 - .L_6)
	.align		4
.L_6:
        /*0028*/ 	.word	index@(_Z10get_CPML_xPfS_iffifff)
        /*002c*/ 	.word	0x00000020


	//----- nvinfo : EIATTR_FRAME_SIZE
	.align		4
.L_7:
        /*0030*/ 	.byte	0x04, 0x11
        /*0032*/ 	.short	(.L_9 - .L_8)
	.align		4
.L_8:
        /*0034*/ 	.word	index@($__internal_5_$__cuda_sm3x_div_rn_noftz_f32_slowpath)
        /*0038*/ 	.word	0x00000000


	//----- nvinfo : EIATTR_FRAME_SIZE
	.align		4
.L_9:
        /*003c*/ 	.byte	0x04, 0x11
        /*003e*/ 	.short	(.L_11 - .L_10)
	.align		4
.L_10:
        /*0040*/ 	.word	index@($__internal_4_$__cuda_sm20_div_rn_f64_full)
        /*0044*/ 	.word	0x00000000


	//----- nvinfo : EIATTR_FRAME_SIZE
	.align		4
.L_11:
        /*0048*/ 	.byte	0x04, 0x11
        /*004a*/ 	.short	(.L_13 - .L_12)
	.align		4
.L_12:
        /*004c*/ 	.word	index@(_Z10get_CPML_xPfS_iffifff)
        /*0050*/ 	.word	0x00000000


	//----- nvinfo : EIATTR_REGCOUNT
	.align		4
.L_13:
        /*0054*/ 	.byte	0x04, 0x2f
        /*0056*/ 	.short	(.L_15 - .L_14)
	.align		4
.L_14:
        /*0058*/ 	.word	index@(_Z10get_CPML_zPfS_iffifff)
        /*005c*/ 	.word	0x0000001e


	//----- nvinfo : EIATTR_FRAME_SIZE
	.align		4
.L_15:
        /*0060*/ 	.byte	0x04, 0x11
        /*0062*/ 	.short	(.L_17 - .L_16)
	.align		4
.L_16:
        /*0064*/ 	.word	index@($__internal_3_$__cuda_sm3x_div_rn_noftz_f32_slowpath)
        /*0068*/ 	.word	0x00000000


	//----- nvinfo : EIATTR_FRAME_SIZE
	.align		4
.L_17:
        /*006c*/ 	.byte	0x04, 0x11
        /*006e*/ 	.short	(.L_19 - .L_18)
	.align		4
.L_18:
        /*0070*/ 	.word	index@($__internal_2_$__cuda_sm20_div_rn_f64_full)
        /*0074*/ 	.word	0x00000000


	//----- nvinfo : EIATTR_FRAME_SIZE
	.align		4
.L_19:
        /*0078*/ 	.byte	0x04, 0x11
        /*007a*/ 	.short	(.L_21 - .L_20)
	.align		4
.L_20:
        /*007c*/ 	.word	index@(_Z10get_CPML_zPfS_iffifff)
        /*0080*/ 	.word	0x00000000


	//----- nvinfo : EIATTR_REGCOUNT
	.align		4
.L_21:
        /*0084*/ 	.byte	0x04, 0x2f
        /*0086*/ 	.short	(.L_23 - .L_22)
	.align		4
.L_22:
        /*0088*/ 	.word	index@(_Z3PSIPfS_S_S_S_S_S_iiif)
        /*008c*/ 	.word	0x00000020


	//----- nvinfo : EIATTR_FRAME_SIZE
	.align		4
.L_23:
        /*0090*/ 	.byte	0x04, 0x11
        /*0092*/ 	.short	(.L_25 - .L_24)
	.align		4
.L_24:
        /*0094*/ 	.word	index@($__internal_1_$__cuda_sm20_div_rn_f64_full)
        /*0098*/ 	.word	0x00000000


	//----- nvinfo : EIATTR_FRAME_SIZE
	.align		4
.L_25:
        /*009c*/ 	.byte	0x04, 0x11
        /*009e*/ 	.short	(.L_27 - .L_26)
	.align		4
.L_26:
        /*00a0*/ 	.word	index@(_Z3PSIPfS_S_S_S_S_S_iiif)
        /*00a4*/ 	.word	0x00000000


	//----- nvinfo : EIATTR_REGCOUNT
	.align		4
.L_27:
        /*00a8*/ 	.byte	0x04, 0x2f
        /*00aa*/ 	.short	(.L_29 - .L_28)
	.align		4
.L_28:
        /*00ac*/ 	.word	index@(_Z14kernel_propagaPfS_S_iiS_S_S_S_S_iiiifS_S_S_S_S_S_S_S_S_fi)
        /*00b0*/ 	.word	0x00000046


	//----- nvinfo : EIATTR_FRAME_SIZE
	.align		4
.L_29:
        /*00b4*/ 	.byte	0x04, 0x11
        /*00b6*/ 	.short	(.L_31 - .L_30)
	.align		4
.L_30:
        /*00b8*/ 	.word	index@($__internal_0_$__cuda_sm20_div_rn_f64_full)
        /*00bc*/ 	.word	0x00000000


	//----- nvinfo : EIATTR_FRAME_SIZE
	.align		4
.L_31:
        /*00c0*/ 	.byte	0x04, 0x11
        /*00c2*/ 	.short	(.L_33 - .L_32)
	.align		4
.L_32:
        /*00c4*/ 	.word	index@(_Z14kernel_propagaPfS_S_iiS_S_S_S_S_iiiifS_S_S_S_S_S_S_S_S_fi)
        /*00c8*/ 	.word	0x00000000


	//----- nvinfo : EIATTR_MIN_STACK_SIZE
	.align		4
.L_33:
        /*00cc*/ 	.byte	0x04, 0x12
        /*00ce*/ 	.short	(.L_35 - .L_34)
	.align		4
.L_34:
        /*00d0*/ 	.word	index@(_Z14kernel_propagaPfS_S_iiS_S_S_S_S_iiiifS_S_S_S_S_S_S_S_S_fi)
        /*00d4*/ 	.word	0x00000000


	//----- nvinfo : EIATTR_MIN_STACK_SIZE
	.align		4
.L_35:
        /*00d8*/ 	.byte	0x04, 0x12
        /*00da*/ 	.short	(.L_37 - .L_36)
	.align		4
.L_36:
        /*00dc*/ 	.word	index@(_Z3PSIPfS_S_S_S_S_S_iiif)
        /*00e0*/ 	.word	0x00000000


	//----- nvinfo : EIATTR_MIN_STACK_SIZE
	.align		4
.L_37:
        /*00e4*/ 	.byte	0x04, 0x12
        /*00e6*/ 	.short	(.L_39 - .L_38)
	.align		4
.L_38:
        /*00e8*/ 	.word	index@(_Z10get_CPML_zPfS_iffifff)
        /*00ec*/ 	.word	0x00000000


	//----- nvinfo : EIATTR_MIN_STACK_SIZE
	.align		4
.L_39:
        /*00f0*/ 	.byte	0x04, 0x12
        /*00f2*/ 	.short	(.L_41 - .L_40)
	.align		4
.L_40:
        /*00f4*/ 	.word	index@(_Z10get_CPML_xPfS_iffifff)
        /*00f8*/ 	.word	0x00000000


	//----- nvinfo : EIATTR_MIN_STACK_SIZE
	.align		4
.L_41:
        /*00fc*/ 	.byte	0x04, 0x12
        /*00fe*/ 	.short	(.L_43 - .L_42)
	.align		4
.L_42:
        /*0100*/ 	.word	index@(_Z10kernel_lapPfS_iif)
        /*0104*/ 	.word	0x00000000
.L_43:


//--------------------- .nv.compat                --------------------------
	.section	.nv.compat,"",@"SHT_CUDA_COMPAT_INFO"
	.align	4
        /*0000*/ 	.byte	0x02, 0x09, 0x00, 0x00, 0x02, 0x02, 0x01, 0x00, 0x02, 0x05, 0x05, 0x00, 0x03, 0x07, 0x01, 0x01
        /*0010*/ 	.byte	0x02, 0x03, 0x00, 0x00, 0x02, 0x06, 0x01, 0x00, 0x04, 0x0b, 0x08, 0x00, 0x01, 0x00, 0x00, 0x00
        /*0020*/ 	.byte	0x00, 0x00, 0x00, 0x00


//--------------------- .nv.info._Z14kernel_propagaPfS_S_iiS_S_S_S_S_iiiifS_S_S_S_S_S_S_S_S_fi --------------------------
	.section	.nv.info._Z14kernel_propagaPfS_S_iiS_S_S_S_S_iiiifS_S_S_S_S_S_S_S_S_fi,"",@"SHT_CUDA_INFO"
	.sectionflags	@""
	.align	4


	//----- nvinfo : EIATTR_CUDA_API_VERSION
	.align		4
        /*0000*/ 	.byte	0x04, 0x37
        /*0002*/ 	.short	(.L_45 - .L_44)
.L_44:
        /*0004*/ 	.word	0x00000082


	//----- nvinfo : EIATTR_KPARAM_INFO
	.align		4
.L_45:
        /*0008*/ 	.byte	0x04, 0x17
        /*000a*/ 	.short	(.L_47 - .L_46)
.L_46:
        /*000c*/ 	.word	0x00000000
        /*0010*/ 	.short	0x0019
        /*0012*/ 	.short	0x00ac
        /*0014*/ 	.byte	0x00, 0xf0, 0x11, 0x00


	//----- nvinfo : EIATTR_KPARAM_INFO
	.align		4
.L_47:
        /*0018*/ 	.byte	0x04, 0x17
        /*001a*/ 	.short	(.L_49 - .L_48)
.L_48:
        /*001c*/ 	.word	0x00000000
        /*0020*/ 	.short	0x0018
        /*0022*/ 	.short	0x00a8
        /*0024*/ 	.byte	0x00, 0xf0, 0x11, 0x00


	//----- nvinfo : EIATTR_KPARAM_INFO
	.align		4
.L_49:
        /*0028*/ 	.byte	0x04, 0x17
        /*002a*/ 	.short	(.L_51 - .L_50)
.L_50:
        /*002c*/ 	.word	0x00000000
        /*0030*/ 	.short	0x0017
        /*0032*/ 	.short	0x00a0
        /*0034*/ 	.byte	0x00, 0xf5, 0x21, 0x00


	//----- nvinfo : EIATTR_KPARAM_INFO
	.align		4
.L_51:
        /*0038*/ 	.byte	0x04, 0x17
        /*003a*/ 	.short	(.L_53 - .L_52)
.L_52:
        /*003c*/ 	.word	0x00000000
        /*0040*/ 	.short	0x0016
        /*0042*/ 	.short	0x0098
        /*0044*/ 	.byte	0x00, 0xf5, 0x21, 0x00


	//----- nvinfo : EIATTR_KPARAM_INFO
	.align		4
.L_53:
        /*0048*/ 	.byte	0x04, 0x17
        /*004a*/ 	.short	(.L_55 - .L_54)
.L_54:
        /*004c*/ 	.word	0x00000000
        /*0050*/ 	.short	0x0015
        /*0052*/ 	.short	0x0090
        /*0054*/ 	.byte	0x00, 0xf5, 0x21, 0x00


	//----- nvinfo : EIATTR_KPARAM_INFO
	.align		4
.L_55:
        /*0058*/ 	.byte	0x04, 0x17
        /*005a*/ 	.short	(.L_57 - .L_56)
.L_56:
        /*005c*/ 	.word	0x00000000
        /*0060*/ 	.short	0x0014
        /*0062*/ 	.short	0x0088
        /*0064*/ 	.byte	0x00, 0xf5, 0x21, 0x00


	//----- nvinfo : EIATTR_KPARAM_INFO
	.align		4
.L_57:
        /*0068*/ 	.byte	0x04, 0x17
        /*006a*/ 	.short	(.L_59 - .L_58)
.L_58:
        /*006c*/ 	.word	0x00000000
        /*0070*/ 	.short	0x0013
        /*0072*/ 	.short	0x0080
        /*0074*/ 	.byte	0x00, 0xf5, 0x21, 0x00


	//----- nvinfo : EIATTR_KPARAM_INFO
	.align		4
.L_59:
        /*0078*/ 	.byte	0x04, 0x17
        /*007a*/ 	.short	(.L_61 - .L_60)
.L_60:
        /*007c*/ 	.word	0x00000000
        /*0080*/ 	.short	0x0012
        /*0082*/ 	.short	0x0078
        /*0084*/ 	.byte	0x00, 0xf5, 0x21, 0x00


	//----- nvinfo : EIATTR_KPARAM_INFO
	.align		4
.L_61:
        /*0088*/ 	.byte	0x04, 0x17
        /*008a*/ 	.short	(.L_63 - .L_62)
.L_62:
        /*008c*/ 	.word	0x00000000
        /*0090*/ 	.short	0x0011
        /*0092*/ 	.short	0x0070
        /*0094*/ 	.byte	0x00, 0xf5, 0x21, 0x00


	//----- nvinfo : EIATTR_KPARAM_INFO
	.align		4
.L_63:
        /*0098*/ 	.byte	0x04, 0x17
        /*009a*/ 	.short	(.L_65 - .L_64)
.L_64:
        /*009c*/ 	.word	0x00000000
        /*00a0*/ 	.short	0x0010
        /*00a2*/ 	.short	0x0068
        /*00a4*/ 	.byte	0x00, 0xf5, 0x21, 0x00


	//----- nvinfo : EIATTR_KPARAM_INFO
	.align		4
.L_65:
        /*00a8*/ 	.byte	0x04, 0x17
        /*00aa*/ 	.short	(.L_67 - .L_66)
.L_66:
        /*00ac*/ 	.word	0x00000000
        /*00b0*/ 	.short	0x000f
        /*00b2*/ 	.short	0x0060
        /*00b4*/ 	.byte	0x00, 0xf5, 0x21, 0x00


	//----- nvinfo : EIATTR_KPARAM_INFO
	.align		4
.L_67:
        /*00b8*/ 	.byte	0x04, 0x17
        /*00ba*/ 	.short	(.L_69 - .L_68)
.L_68:
        /*00bc*/ 	.word	0x00000000
        /*00c0*/ 	.short	0x000e
        /*00c2*/ 	.short	0x0058
        /*00c4*/ 	.byte	0x00, 0xf0, 0x11, 0x00


	//----- nvinfo : EIATTR_KPARAM_INFO
	.align		4
.L_69:
        /*00c8*/ 	.byte	0x04, 0x17
        /*00ca*/ 	.short	(.L_71 - .L_70)
.L_70:
        /*00cc*/ 	.word	0x00000000
        /*00d0*/ 	.short	0x000d
        /*00d2*/ 	.short	0x0054
        /*00d4*/ 	.byte	0x00, 0xf0, 0x11, 0x00


	//----- nvinfo : EIATTR_KPARAM_INFO
	.align		4
.L_71:
        /*00d8*/ 	.byte	0x04, 0x17
        /*00da*/ 	.short	(.L_73 - .L_72)
.L_72:
        /*00dc*/ 	.word	0x00000000
        /*00e0*/ 	.short	0x000c
        /*00e2*/ 	.short	0x0050
        /*00e4*/ 	.byte	0x00, 0xf0, 0x11, 0x00


	//----- nvinfo : EIATTR_KPARAM_INFO
	.align		4
.L_73:
        /*00e8*/ 	.byte	0x04, 0x17
        /*00ea*/ 	.short	(.L_75 - .L_74)
.L_74:
        /*00ec*/ 	.word	0x00000000
        /*00f0*/ 	.short	0x000b
        /*00f2*/ 	.short	0x004c
        /*00f4*/ 	.byte	0x00, 0xf0, 0x11, 0x00


	//----- nvinfo : EIATTR_KPARAM_INFO
	.align		4
.L_75:
        /*00f8*/ 	.byte	0x04, 0x17
        /*00fa*/ 	.short	(.L_77 - .L_76)
.L_76:
        /*00fc*/ 	.word	0x00000000
        /*0100*/ 	.short	0x000a
        /*0102*/ 	.short	0x0048
        /*0104*/ 	.byte	0x00, 0xf0, 0x11, 0x00


	//----- nvinfo : EIATTR_KPARAM_INFO
	.align		4
.L_77:
        /*0108*/ 	.byte	0x04, 0x17
        /*010a*/ 	.short	(.L_79 - .L_78)
.L_78:
        /*010c*/ 	.word	0x00000000
        /*0110*/ 	.short	0x0009
        /*0112*/ 	.short	0x0040
        /*0114*/ 	.byte	0x00, 0xf5, 0x21, 0x00


	//----- nvinfo : EIATTR_KPARAM_INFO
	.align		4
.L_79:
        /*0118*/ 	.byte	0x04, 0x17
        /*011a*/ 	.short	(.L_81 - .L_80)
.L_80:
        /*011c*/ 	.word	0x00000000
        /*0120*/ 	.short	0x0008
        /*0122*/ 	.short	0x0038
        /*0124*/ 	.byte	0x00, 0xf5, 0x21, 0x00


	//----- nvinfo : EIATTR_KPARAM_INFO
	.align		4
.L_81:
        /*0128*/ 	.byte	0x04, 0x17
        /*012a*/ 	.short	(.L_83 - .L_82)
.L_82:
        /*012c*/ 	.word	0x00000000
        /*0130*/ 	.short	0x0007
        /*0132*/ 	.short	0x0030
        /*0134*/ 	.byte	0x00, 0xf5, 0x21, 0x00


	//----- nvinfo : EIATTR_KPARAM_INFO
	.align		4
.L_83:
        /*0138*/ 	.byte	0x04, 0x17
        /*013a*/ 	.short	(.L_85 - .L_84)
.L_84:
        /*013c*/ 	.word	0x00000000
        /*0140*/ 	.short	0x0006
        /*0142*/ 	.short	0x0028
        /*0144*/ 	.byte	0x00, 0xf5, 0x21, 0x00


	//----- nvinfo : EIATTR_KPARAM_INFO
	.align		4
.L_85:
        /*0148*/ 	.byte	0x04, 0x17
        /*014a*/ 	.short	(.L_87 - .L_86)
.L_86:
        /*014c*/ 	.word	0x00000000
        /*0150*/ 	.short	0x0005
        /*0152*/ 	.short	0x0020
        /*0154*/ 	.byte	0x00, 0xf5, 0x21, 0x00


	//----- nvinfo : EIATTR_KPARAM_INFO
	.align		4
.L_87:
        /*0158*/ 	.byte	0x04, 0x17
        /*015a*/ 	.short	(.L_89 - .L_88)
.L_88:
        /*015c*/ 	.word	0x00000000
        /*0160*/ 	.short	0x0004
        /*0162*/ 	.short	0x001c
        /*0164*/ 	.byte	0x00, 0xf0, 0x11, 0x00


	//----- nvinfo : EIATTR_KPARAM_INFO
	.align		4
.L_89:
        /*0168*/ 	.byte	0x04, 0x17
        /*016a*/ 	.short	(.L_91 - .L_90)
.L_90:
        /*016c*/ 	.word	0x00000000
        /*0170*/ 	.short	0x0003
        /*0172*/ 	.short	0x0018
        /*0174*/ 	.byte	0x00, 0xf0, 0x11, 0x00


	//----- nvinfo : EIATTR_KPARAM_INFO
	.align		4
.L_91:
        /*0178*/ 	.byte	0x04, 0x17
        /*017a*/ 	.short	(.L_93 - .L_92)
.L_92:
        /*017c*/ 	.word	0x00000000
        /*0180*/ 	.short	0x0002
        /*0182*/ 	.short	0x0010
        /*0184*/ 	.byte	0x00, 0xf5, 0x21, 0x00


	//----- nvinfo : EIATTR_KPARAM_INFO
	.align		4
.L_93:
        /*0188*/ 	.byte	0x04, 0x17
        /*018a*/ 	.short	(.L_95 - .L_94)
.L_94:
        /*018c*/ 	.word	0x00000000
        /*0190*/ 	.short	0x0001
        /*0192*/ 	.short	0x0008
        /*0194*/ 	.byte	0x00, 0xf5, 0x21, 0x00


	//----- nvinfo : EIATTR_KPARAM_INFO
	.align		4
.L_95:
        /*0198*/ 	.byte	0x04, 0x17
        /*019a*/ 	.short	(.L_97 - .L_96)
.L_96:
        /*019c*/ 	.word	0x00000000
        /*01a0*/ 	.short	0x0000
        /*01a2*/ 	.short	0x0000
        /*01a4*/ 	.byte	0x00, 0xf5, 0x21, 0x00


	//----- nvinfo : EIATTR_SPARSE_MMA_MASK
	.align		4
.L_97:
        /*01a8*/ 	.byte	0x03, 0x50
        /*01aa*/ 	.short	0x0000


	//----- nvinfo : EIATTR_MAXREG_COUNT
	.align		4
        /*01ac*/ 	.byte	0x03, 0x1b
        /*01ae*/ 	.short	0x00ff


	//----- nvinfo : EIATTR_NUM_BARRIERS
	.align		4
        /*01b0*/ 	.byte	0x02, 0x4c
        /*01b2*/ 	.byte	0x01
	.zero		1


	//----- nvinfo : EIATTR_MERCURY_ISA_VERSION
	.align		4
        /*01b4*/ 	.byte	0x03, 0x5f
        /*01b6*/ 	.short	0x0101


	//----- nvinfo : EIATTR_VRC_CTA_INIT_COUNT
	.align		4
        /*01b8*/ 	.byte	0x02, 0x4a
	.zero		1
	.zero		1


	//----- nvinfo : EIATTR_EXIT_INSTR_OFFSETS
	.align		4
        /*01bc*/ 	.byte	0x04, 0x1c
        /*01be*/ 	.short	(.L_99 - .L_98)


	//   ....[0]....
.L_98:
        /*01c0*/ 	.word	0x000021e0


	//----- nvinfo : EIATTR_INDIRECT_BRANCH_TARGETS
	.align		4
.L_99:
        /*01c4*/ 	.byte	0x04, 0x34
        /*01c6*/ 	.short	(.L_101 - .L_100)


	//   ....[0]....
.L_100:
        /*01c8*/ 	.word	.L_x_14@srel
        /*01cc*/ 	.short	0x0
        /*01ce*/ 	.short	0x0
        /*01d0*/ 	.word	0x3
        /*01d4*/ 	.word	.L_x_100@srel
        /*01d8*/ 	.word	.L_x_101@srel
        /*01dc*/ 	.word	.L_x_102@srel


	//----- nvinfo : EIATTR_CRS_STACK_SIZE
	.align		4
.L_101:
        /*01e0*/ 	.byte	0x04, 0x1e
        /*01e2*/ 	.short	(.L_103 - .L_102)
.L_102:
        /*01e4*/ 	.word	0x00000000


	//----- nvinfo : EIATTR_CBANK_PARAM_SIZE
	.align		4
.L_103:
        /*01e8*/ 	.byte	0x03, 0x19
        /*01ea*/ 	.short	0x00b0


	//----- nvinfo : EIATTR_PARAM_CBANK
	.align		4
        /*01ec*/ 	.byte	0x04, 0x0a
        /*01ee*/ 	.short	(.L_105 - .L_104)
	.align		4
.L_104:
        /*01f0*/ 	.word	index@(.nv.constant0._Z14kernel_propagaPfS_S_iiS_S_S_S_S_iiiifS_S_S_S_S_S_S_S_S_fi)
        /*01f4*/ 	.short	0x0380
        /*01f6*/ 	.short	0x00b0


	//----- nvinfo : EIATTR_SW_WAR
	.align		4
.L_105:
        /*01f8*/ 	.byte	0x04, 0x36
        /*01fa*/ 	.short	(.L_107 - .L_106)
.L_106:
        /*01fc*/ 	.word	0x00000008
.L_107:


//--------------------- .nv.info._Z3PSIPfS_S_S_S_S_S_iiif --------------------------
	.section	.nv.info._Z3PSIPfS_S_S_S_S_S_iiif,"",@"SHT_CUDA_INFO"
	.sectionflags	@""
	.align	4


	//----- nvinfo : EIATTR_CUDA_API_VERSION
	.align		4
        /*0000*/ 	.byte	0x04, 0x37
        /*0002*/ 	.short	(.L_109 - .L_108)
.L_108:
        /*0004*/ 	.word	0x00000082


	//----- nvinfo : EIATTR_KPARAM_INFO
	.align		4
.L_109:
        /*0008*/ 	.byte	0x04, 0x17
        /*000a*/ 	.short	(.L_111 - .L_110)
.L_110:
        /*000c*/ 	.word	0x00000000
        /*0010*/ 	.short	0x000a
        /*0012*/ 	.short	0x0044
        /*0014*/ 	.byte	0x00, 0xf0, 0x11, 0x00


	//----- nvinfo : EIATTR_KPARAM_INFO
	.align		4
.L_111:
        /*0018*/ 	.byte	0x04, 0x17
        /*001a*/ 	.short	(.L_113 - .L_112)
.L_112:
        /*001c*/ 	.word	0x00000000
        /*0020*/ 	.short	0x0009
        /*0022*/ 	.short	0x0040
        /*0024*/ 	.byte	0x00, 0xf0, 0x11, 0x00


	//----- nvinfo : EIATTR_KPARAM_INFO
	.align		4
.L_113:
        /*0028*/ 	.byte	0x04, 0x17
        /*002a*/ 	.short	(.L_115 - .L_114)
.L_114:
        /*002c*/ 	.word	0x00000000
        /*0030*/ 	.short	0x0008
        /*0032*/ 	.short	0x003c
        /*0034*/ 	.byte	0x00, 0xf0, 0x11, 0x00


	//----- nvinfo : EIATTR_KPARAM_INFO
	.align		4
.L_115:
        /*0038*/ 	.byte	0x04, 0x17
        /*003a*/ 	.short	(.L_117 - .L_116)
.L_116:
        /*003c*/ 	.word	0x00000000
        /*0040*/ 	.short	0x0007
        /*0042*/ 	.short	0x0038
        /*0044*/ 	.byte	0x00, 0xf0, 0x11, 0x00


	//----- nvinfo : EIATTR_KPARAM_INFO
	.align		4
.L_117:
        /*0048*/ 	.byte	0x04, 0x17
        /*004a*/ 	.short	(.L_119 - .L_118)
.L_118:
        /*004c*/ 	.word	0x00000000
        /*0050*/ 	.short	0x0006
        /*0052*/ 	.short	0x0030
        /*0054*/ 	.byte	0x00, 0xf5, 0x21, 0x00


	//----- nvinfo : EIATTR_KPARAM_INFO
	.align		4
.L_119:
        /*0058*/ 	.byte	0x04, 0x17
        /*005a*/ 	.short	(.L_121 - .L_120)
.L_120:
        /*005c*/ 	.word	0x00000000
        /*0060*/ 	.short	0x0005
        /*0062*/ 	.short	0x0028
        /*0064*/ 	.byte	0x00, 0xf5, 0x21, 0x00


	//----- nvinfo : EIATTR_KPARAM_INFO
	.align		4
.L_121:
        /*0068*/ 	.byte	0x04, 0x17
        /*006a*/ 	.short	(.L_123 - .L_122)
.L_122:
        /*006c*/ 	.word	0x00000000
        /*0070*/ 	.short	0x0004
        /*0072*/ 	.short	0x0020
        /*0074*/ 	.byte	0x00, 0xf5, 0x21, 0x00


	//----- nvinfo : EIATTR_KPARAM_INFO
	.align		4
.L_123:
        /*0078*/ 	.byte	0x04, 0x17
        /*007a*/ 	.short	(.L_125 - .L_124)
.L_124:
        /*007c*/ 	.word	0x00000000
        /*0080*/ 	.short	0x0003
        /*0082*/ 	.short	0x0018
        /*0084*/ 	.byte	0x00, 0xf5, 0x21, 0x00


	//----- nvinfo : EIATTR_KPARAM_INFO
	.align		4
.L_125:
        /*0088*/ 	.byte	0x04, 0x17
        /*008a*/ 	.short	(.L_127 - .L_126)
.L_126:
        /*008c*/ 	.word	0x00000000
        /*0090*/ 	.short	0x0002
        /*0092*/ 	.short	0x0010
        /*0094*/ 	.byte	0x00, 0xf5, 0x21, 0x00


	//----- nvinfo : EIATTR_KPARAM_INFO
	.align		4
.L_127:
        /*0098*/ 	.byte	0x04, 0x17
        /*009a*/ 	.short	(.L_129 - .L_128)
.L_128:
        /*009c*/ 	.word	0x00000000
        /*00a0*/ 	.short	0x0001
        /*00a2*/ 	.short	0x0008
        /*00a4*/ 	.byte	0x00, 0xf5, 0x21, 0x00


	//----- nvinfo : EIATTR_KPARAM_INFO
	.align		4
.L_129:
        /*00a8*/ 	.byte	0x04, 0x17
        /*00aa*/ 	.short	(.L_131 - .L_130)
.L_130:
        /*00ac*/ 	.word	0x00000000
        /*00b0*/ 	.short	0x0000
        /*00b2*/ 	.short	0x0000
        /*00b4*/ 	.byte	0x00, 0xf5, 0x21, 0x00


	//----- nvinfo : EIATTR_SPARSE_MMA_MASK
	.align		4
.L_131:
        /*00b8*/ 	.byte	0x03, 0x50
        /*00ba*/ 	.short	0x0000


	//----- nvinfo : EIATTR_MAXREG_COUNT
	.align		4
        /*00bc*/ 	.byte	0x03, 0x1b
        /*00be*/ 	.short	0x00ff


	//----- nvinfo : EIATTR_NUM_BARRIERS
	.align		4
        /*00c0*/ 	.byte	0x02, 0x4c
        /*00c2*/ 	.byte	0x01
	.zero		1


	//----- nvinfo : EIATTR_MERCURY_ISA_VERSION
	.align		4
        /*00c4*/ 	.byte	0x03, 0x5f
        /*00c6*/ 	.short	0x0101


	//----- nvinfo : EIATTR_VRC_CTA_INIT_COUNT
	.align		4
        /*00c8*/ 	.byte	0x02, 0x4a
	.zero		1
	.zero		1


	//----- nvinfo : EIATTR_EXIT_INSTR_OFFSETS
	.align		4
        /*00cc*/ 	.byte	0x04, 0x1c
        /*00ce*/ 	.short	(.L_133 - .L_132)


	//   ....[0]....
.L_132:
        /*00d0*/ 	.word	0x00000110


	//   ....[1]....
        /*00d4*/ 	.word	0x00000b80


	//----- nvinfo : EIATTR_CRS_STACK_SIZE
	.align		4
.L_133:
        /*00d8*/ 	.byte	0x04, 0x1e
        /*00da*/ 	.short	(.L_135 - .L_134)
.L_134:
        /*00dc*/ 	.word	0x00000000


	//----- nvinfo : EIATTR_CBANK_PARAM_SIZE
	.align		4
.L_135:
        /*00e0*/ 	.byte	0x03, 0x19
        /*00e2*/ 	.short	0x0048


	//----- nvinfo : EIATTR_PARAM_CBANK
	.align		4
        /*00e4*/ 	.byte	0x04, 0x0a
        /*00e6*/ 	.short	(.L_137 - .L_136)
	.align		4
.L_136:
        /*00e8*/ 	.word	index@(.nv.constant0._Z3PSIPfS_S_S_S_S_S_iiif)
        /*00ec*/ 	.short	0x0380
        /*00ee*/ 	.short	0x0048


	//----- nvinfo : EIATTR_SW_WAR
	.align		4
.L_137:
        /*00f0*/ 	.byte	0x04, 0x36
        /*00f2*/ 	.short	(.L_139 - .L_138)
.L_138:
        /*00f4*/ 	.word	0x00000008
.L_139:


//--------------------- .nv.info._Z10get_CPML_zPfS_iffifff --------------------------
	.section	.nv.info._Z10get_CPML_zPfS_iffifff,"",@"SHT_CUDA_INFO"
	.sectionflags	@""
	.align	4


	//----- nvinfo : EIATTR_CUDA_API_VERSION
	.align		4
        /*0000*/ 	.byte	0x04, 0x37
        /*0002*/ 	.short	(.L_141 - .L_140)
.L_140:
        /*0004*/ 	.word	0x00000082


	//----- nvinfo : EIATTR_KPARAM_INFO
	.align		4
.L_141:
        /*0008*/ 	.byte	0x04, 0x17
        /*000a*/ 	.short	(.L_143 - .L_142)
.L_142:
        /*000c*/ 	.word	0x00000000
        /*0010*/ 	.short	0x0008
        /*0012*/ 	.short	0x0028
        /*0014*/ 	.byte	0x00, 0xf0, 0x11, 0x00


	//----- nvinfo : EIATTR_KPARAM_INFO
	.align		4
.L_143:
        /*0018*/ 	.byte	0x04, 0x17
        /*001a*/ 	.short	(.L_145 - .L_144)
.L_144:
        /*001c*/ 	.word	0x00000000
        /*0020*/ 	.short	0x0007
        /*0022*/ 	.short	0x0024
        /*0024*/ 	.byte	0x00, 0xf0, 0x11, 0x00


	//----- nvinfo : EIATTR_KPARAM_INFO
	.align		4
.L_145:
        /*0028*/ 	.byte	0x04, 0x17
        /*002a*/ 	.short	(.L_147 - .L_146)
.L_146:
        /*002c*/ 	.word	0x00000000
        /*0030*/ 	.short	0x0006
        /*0032*/ 	.short	0x0020
        /*0034*/ 	.byte	0x00, 0xf0, 0x11, 0x00


	//----- nvinfo : EIATTR_KPARAM_INFO
	.align		4
.L_147:
        /*0038*/ 	.byte	0x04, 0x17
        /*003a*/ 	.short	(.L_149 - .L_148)
.L_148:
        /*003c*/ 	.word	0x00000000
        /*0040*/ 	.short	0x0005
        /*0042*/ 	.short	0x001c
        /*0044*/ 	.byte	0x00, 0xf0, 0x11, 0x00


	//----- nvinfo : EIATTR_KPARAM_INFO
	.align		4
.L_149:
        /*0048*/ 	.byte	0x04, 0x17
        /*004a*/ 	.short	(.L_151 - .L_150)
.L_150:
        /*004c*/ 	.word	0x00000000
        /*0050*/ 	.short	0x0004
        /*0052*/ 	.short	0x0018
        /*0054*/ 	.byte	0x00, 0xf0, 0x11, 0x00


	//----- nvinfo : EIATTR_KPARAM_INFO
	.align		4
.L_151:
        /*0058*/ 	.byte	0x04, 0x17
        /*005a*/ 	.short	(.L_153 - .L_152)
.L_152:
        /*005c*/ 	.word	0x00000000
        /*0060*/ 	.short	0x0003
        /*0062*/ 	.short	0x0014
        /*0064*/ 	.byte	0x00, 0xf0, 0x11, 0x00


	//----- nvinfo : EIATTR_KPARAM_INFO
	.align		4
.L_153:
        /*0068*/ 	.byte	0x04, 0x17
        /*006a*/ 	.short	(.L_155 - .L_154)
.L_154:
        /*006c*/ 	.word	0x00000000
        /*0070*/ 	.short	0x0002
        /*0072*/ 	.short	0x0010
        /*0074*/ 	.byte	0x00, 0xf0, 0x11, 0x00


	//----- nvinfo : EIATTR_KPARAM_INFO
	.align		4
.L_155:
        /*0078*/ 	.byte	0x04, 0x17
        /*007a*/ 	.short	(.L_157 - .L_156)
.L_156:
        /*007c*/ 	.word	0x00000000
        /*0080*/ 	.short	0x0001
        /*0082*/ 	.short	0x0008
        /*0084*/ 	.byte	0x00, 0xf5, 0x21, 0x00


	//----- nvinfo : EIATTR_KPARAM_INFO
	.align		4
.L_157:
        /*0088*/ 	.byte	0x04, 0x17
        /*008a*/ 	.short	(.L_159 - .L_158)
.L_158:
        /*008c*/ 	.word	0x00000000
        /*0090*/ 	.short	0x0000
        /*0092*/ 	.short	0x0000
        /*0094*/ 	.byte	0x00, 0xf5, 0x21, 0x00


	//----- nvinfo : EIATTR_SPARSE_MMA_MASK
	.align		4
.L_159:
        /*0098*/ 	.byte	0x03, 0x50
        /*009a*/ 	.short	0x0000


	//----- nvinfo : EIATTR_MAXREG_COUNT
	.align		4
        /*009c*/ 	.byte	0x03, 0x1b
        /*009e*/ 	.short	0x00ff


	//----- nvinfo : EIATTR_NUM_BARRIERS
	.align		4
        /*00a0*/ 	.byte	0x02, 0x4c
        /*00a2*/ 	.byte	0x01
	.zero		1


	//----- nvinfo : EIATTR_MERCURY_ISA_VERSION
	.align		4
        /*00a4*/ 	.byte	0x03, 0x5f
        /*00a6*/ 	.short	0x0101


	//----- nvinfo : EIATTR_VRC_CTA_INIT_COUNT
	.align		4
        /*00a8*/ 	.byte	0x02, 0x4a
	.zero		1
	.zero		1


	//----- nvinfo : EIATTR_EXIT_INSTR_OFFSETS
	.align		4
        /*00ac*/ 	.byte	0x04, 0x1c
        /*00ae*/ 	.short	(.L_161 - .L_160)


	//   ....[0]....
.L_160:
        /*00b0*/ 	.word	0x000001b0


	//   ....[1]....
        /*00b4*/ 	.word	0x00000d20


	//----- nvinfo : EIATTR_CRS_STACK_SIZE
	.align		4
.L_161:
        /*00b8*/ 	.byte	0x04, 0x1e
        /*00ba*/ 	.short	(.L_163 - .L_162)
.L_162:
        /*00bc*/ 	.word	0x00000000


	//----- nvinfo : EIATTR_CBANK_PARAM_SIZE
	.align		4
.L_163:
        /*00c0*/ 	.byte	0x03, 0x19
        /*00c2*/ 	.short	0x002c


	//----- nvinfo : EIATTR_PARAM_CBANK
	.align		4
        /*00c4*/ 	.byte	0x04, 0x0a
        /*00c6*/ 	.short	(.L_165 - .L_164)
	.align		4
.L_164:
        /*00c8*/ 	.word	index@(.nv.constant0._Z10get_CPML_zPfS_iffifff)
        /*00cc*/ 	.short	0x0380
        /*00ce*/ 	.short	0x002c


	//----- nvinfo : EIATTR_SW_WAR
	.align		4
.L_165:
        /*00d0*/ 	.byte	0x04, 0x36
        /*00d2*/ 	.short	(.L_167 - .L_166)
.L_166:
        /*00d4*/ 	.word	0x00000008
.L_167:


//--------------------- .nv.info._Z10get_CPML_xPfS_iffifff --------------------------
	.section	.nv.info._Z10get_CPML_xPfS_iffifff,"",@"SHT_CUDA_INFO"
	.sectionflags	@""
	.align	4


	//----- nvinfo : EIATTR_CUDA_API_VERSION
	.align		4
        /*0000*/ 	.byte	0x04, 0x37
        /*0002*/ 	.short	(.L_169 - .L_168)
.L_168:
        /*0004*/ 	.word	0x00000082


	//----- nvinfo : EIATTR_KPARAM_INFO
	.align		4
.L_169:
        /*0008*/ 	.byte	0x04, 0x17
        /*000a*/ 	.short	(.L_171 - .L_170)
.L_170:
        /*000c*/ 	.word	0x00000000
        /*0010*/ 	.short	0x0008
        /*0012*/ 	.short	0x0028
        /*0014*/ 	.byte	0x00, 0xf0, 0x11, 0x00


	//----- nvinfo : EIATTR_KPARAM_INFO
	.align		4
.L_171:
        /*0018*/ 	.byte	0x04, 0x17
        /*001a*/ 	.short	(.L_173 - .L_172)
.L_172:
        /*001c*/ 	.word	0x00000000
        /*0020*/ 	.short	0x0007
        /*0022*/ 	.short	0x0024
        /*0024*/ 	.byte	0x00, 0xf0, 0x11, 0x00


	//----- nvinfo : EIATTR_KPARAM_INFO
	.align		4
.L_173:
        /*0028*/ 	.byte	0x04, 0x17
        /*002a*/ 	.short	(.L_175 - .L_174)
.L_174:
        /*002c*/ 	.word	0x00000000
        /*0030*/ 	.short	0x0006
        /*0032*/ 	.short	0x0020
        /*0034*/ 	.byte	0x00, 0xf0, 0x11, 0x00


	//----- nvinfo : EIATTR_KPARAM_INFO
	.align		4
.L_175:
        /*0038*/ 	.byte	0x04, 0x17
        /*003a*/ 	.short	(.L_177 - .L_176)
.L_176:
        /*003c*/ 	.word	0x00000000
        /*0040*/ 	.short	0x0005
        /*0042*/ 	.short	0x001c
        /*0044*/ 	.byte	0x00, 0xf0, 0x11, 0x00


	//----- nvinfo : EIATTR_KPARAM_INFO
	.align		4
.L_177:
        /*0048*/ 	.byte	0x04, 0x17
        /*004a*/ 	.short	(.L_179 - .L_178)
.L_178:
        /*004c*/ 	.word	0x00000000
        /*0050*/ 	.short	0x0004
        /*0052*/ 	.short	0x0018
        /*0054*/ 	.byte	0x00, 0xf0, 0x11, 0x00


	//----- nvinfo : EIATTR_KPARAM_INFO
	.align		4
.L_179:
        /*0058*/ 	.byte	0x04, 0x17
        /*005a*/ 	.short	(.L_181 - .L_180)
.L_180:
        /*005c*/ 	.word	0x00000000
        /*0060*/ 	.short	0x0003
        /*0062*/ 	.short	0x0014
        /*0064*/ 	.byte	0x00, 0xf0, 0x11, 0x00


	//----- nvinfo : EIATTR_KPARAM_INFO
	.align		4
.L_181:
        /*0068*/ 	.byte	0x04, 0x17
        /*006a*/ 	.short	(.L_183 - .L_182)
.L_182:
        /*006c*/ 	.word	0x00000000
        /*0070*/ 	.short	0x0002
        /*0072*/ 	.short	0x0010
        /*0074*/ 	.byte	0x00, 0xf0, 0x11, 0x00


	//----- nvinfo : EIATTR_KPARAM_INFO
	.align		4
.L_183:
        /*0078*/ 	.byte	0x04, 0x17
        /*007a*/ 	.short	(.L_185 - .L_184)
.L_184:
        /*007c*/ 	.word	0x00000000
        /*0080*/ 	.short	0x0001
        /*0082*/ 	.short	0x0008
        /*0084*/ 	.byte	0x00, 0xf5, 0x21, 0x00


	//----- nvinfo : EIATTR_KPARAM_INFO
	.align		4
.L_185:
        /*0088*/ 	.byte	0x04, 0x17
        /*008a*/ 	.short	(.L_187 - .L_186)
.L_186:
        /*008c*/ 	.word	0x00000000
        /*0090*/ 	.short	0x0000
        /*0092*/ 	.short	0x0000
        /*0094*/ 	.byte	0x00, 0xf5, 0x21, 0x00


	//----- nvinfo : EIATTR_SPARSE_MMA_MASK
	.align		4
.L_187:
        /*0098*/ 	.byte	0x03, 0x50
        /*009a*/ 	.short	0x0000


	//----- nvinfo : EIATTR_MAXREG_COUNT
	.align		4
        /*009c*/ 	.byte	0x03, 0x1b
        /*009e*/ 	.short	0x00ff


	//----- nvinfo : EIATTR_NUM_BARRIERS
	.align		4
        /*00a0*/ 	.byte	0x02, 0x4c
        /*00a2*/ 	.byte	0x01
	.zero		1


	//----- nvinfo : EIATTR_MERCURY_ISA_VERSION
	.align		4
        /*00a4*/ 	.byte	0x03, 0x5f
        /*00a6*/ 	.short	0x0101


	//----- nvinfo : EIATTR_VRC_CTA_INIT_COUNT
	.align		4
        /*00a8*/ 	.byte	0x02, 0x4a
	.zero		1
	.zero		1


	//----- nvinfo : EIATTR_EXIT_INSTR_OFFSETS
	.align		4
        /*00ac*/ 	.byte	0x04, 0x1c
        /*00ae*/ 	.short	(.L_189 - .L_188)


	//   ....[0]....
.L_188:
        /*00b0*/ 	.word	0x00000d60


	//   ....[1]....
        /*00b4*/ 	.word	0x000016d0


	//----- nvinfo : EIATTR_CRS_STACK_SIZE
	.align		4
.L_189:
        /*00b8*/ 	.byte	0x04, 0x1e
        /*00ba*/ 	.short	(.L_191 - .L_190)
.L_190:
        /*00bc*/ 	.word	0x00000000


	//----- nvinfo : EIATTR_CBANK_PARAM_SIZE
	.align		4
.L_191:
        /*00c0*/ 	.byte	0x03, 0x19
        /*00c2*/ 	.short	0x002c


	//----- nvinfo : EIATTR_PARAM_CBANK
	.align		4
        /*00c4*/ 	.byte	0x04, 0x0a
        /*00c6*/ 	.short	(.L_193 - .L_192)
	.align		4
.L_192:
        /*00c8*/ 	.word	index@(.nv.constant0._Z10get_CPML_xPfS_iffifff)
        /*00cc*/ 	.short	0x0380
        /*00ce*/ 	.short	0x002c


	//----- nvinfo : EIATTR_SW_WAR
	.align		4
.L_193:
        /*00d0*/ 	.byte	0x04, 0x36
        /*00d2*/ 	.short	(.L_195 - .L_194)
.L_194:
        /*00d4*/ 	.word	0x00000008
.L_195:


//--------------------- .nv.info._Z10kernel_lapPfS_iif --------------------------
	.section	.nv.info._Z10kernel_lapPfS_iif,"",@"SHT_CUDA_INFO"
	.sectionflags	@""
	.align	4


	//----- nvinfo : EIATTR_CUDA_API_VERSION
	.align		4
        /*0000*/ 	.byte	0x04, 0x37
        /*0002*/ 	.short	(.L_197 - .L_196)
.L_196:
        /*0004*/ 	.word	0x00000082


	//----- nvinfo : EIATTR_KPARAM_INFO
	.align		4
.L_197:
        /*0008*/ 	.byte	0x04, 0x17
        /*000a*/ 	.short	(.L_199 - .L_198)
.L_198:
        /*000c*/ 	.word	0x00000000
        /*0010*/ 	.short	0x0004
        /*0012*/ 	.short	0x0018
        /*0014*/ 	.byte	0x00, 0xf0, 0x11, 0x00


	//----- nvinfo : EIATTR_KPARAM_INFO
	.align		4
.L_199:
        /*0018*/ 	.byte	0x04, 0x17
        /*001a*/ 	.short	(.L_201 - .L_200)
.L_200:
        /*001c*/ 	.word	0x00000000
        /*0020*/ 	.short	0x0003
        /*0022*/ 	.short	0x0014
        /*0024*/ 	.byte	0x00, 0xf0, 0x11, 0x00


	//----- nvinfo : EIATTR_KPARAM_INFO
	.align		4
.L_201:
        /*0028*/ 	.byte	0x04, 0x17
        /*002a*/ 	.short	(.L_203 - .L_202)
.L_202:
        /*002c*/ 	.word	0x00000000
        /*0030*/ 	.short	0x0002
        /*0032*/ 	.short	0x0010
        /*0034*/ 	.byte	0x00, 0xf0, 0x11, 0x00


	//----- nvinfo : EIATTR_KPARAM_INFO
	.align		4
.L_203:
        /*0038*/ 	.byte	0x04, 0x17
        /*003a*/ 	.short	(.L_205 - .L_204)
.L_204:
        /*003c*/ 	.word	0x00000000
        /*0040*/ 	.short	0x0001
        /*0042*/ 	.short	0x0008
        /*0044*/ 	.byte	0x00, 0xf5, 0x21, 0x00


	//----- nvinfo : EIATTR_KPARAM_INFO
	.align		4
.L_205:
        /*0048*/ 	.byte	0x04, 0x17
        /*004a*/ 	.short	(.L_207 - .L_206)
.L_206:
        /*004c*/ 	.word	0x00000000
        /*0050*/ 	.short	0x0000
        /*0052*/ 	.short	0x0000
        /*0054*/ 	.byte	0x00, 0xf5, 0x21, 0x00


	//----- nvinfo : EIATTR_SPARSE_MMA_MASK
	.align		4
.L_207:
        /*0058*/ 	.byte	0x03, 0x50
        /*005a*/ 	.short	0x0000


	//----- nvinfo : EIATTR_MAXREG_COUNT
	.align		4
        /*005c*/ 	.byte	0x03, 0x1b
        /*005e*/ 	.short	0x00ff


	//----- nvinfo : EIATTR_NUM_BARRIERS
	.align		4
        /*0060*/ 	.byte	0x02, 0x4c
        /*0062*/ 	.byte	0x01
	.zero		1


	//----- nvinfo : EIATTR_MERCURY_ISA_VERSION
	.align		4
        /*0064*/ 	.byte	0x03, 0x5f
        /*0066*/ 	.short	0x0101


	//----- nvinfo : EIATTR_VRC_CTA_INIT_COUNT
	.align		4
        /*0068*/ 	.byte	0x02, 0x4a
	.zero		1
	.zero		1


	//----- nvinfo : EIATTR_EXIT_INSTR_OFFSETS
	.align		4
        /*006c*/ 	.byte	0x04, 0x1c
        /*006e*/ 	.short	(.L_209 - .L_208)


	//   ....[0]....
.L_208:
        /*0070*/ 	.word	0x00000100


	//   ....[1]....
        /*0074*/ 	.word	0x000006e0


	//----- nvinfo : EIATTR_CRS_STACK_SIZE
	.align		4
.L_209:
        /*0078*/ 	.byte	0x04, 0x1e
        /*007a*/ 	.short	(.L_211 - .L_210)
.L_210:
        /*007c*/ 	.word	0x00000000


	//----- nvinfo : EIATTR_CBANK_PARAM_SIZE
	.align		4
.L_211:
        /*0080*/ 	.byte	0x03, 0x19
        /*0082*/ 	.short	0x001c


	//----- nvinfo : EIATTR_PARAM_CBANK
	.align		4
        /*0084*/ 	.byte	0x04, 0x0a
        /*0086*/ 	.short	(.L_213 - .L_212)
	.align		4
.L_212:
        /*0088*/ 	.word	index@(.nv.constant0._Z10kernel_lapPfS_iif)
        /*008c*/ 	.short	0x0380
        /*008e*/ 	.short	0x001c


	//----- nvinfo : EIATTR_SW_WAR
	.align		4
.L_213:
        /*0090*/ 	.byte	0x04, 0x36
        /*0092*/ 	.short	(.L_215 - .L_214)
.L_214:
        /*0094*/ 	.word	0x00000008
.L_215:


//--------------------- .nv.callgraph             --------------------------
	.section	.nv.callgraph,"",@"SHT_CUDA_CALLGRAPH"
	.align	4
	.sectionentsize	8
	.align		4
        /*0000*/ 	.word	0x00000000
	.align		4
        /*0004*/ 	.word	0xffffffff
	.align		4
        /*0008*/ 	.word	0x00000000
	.align		4
        /*000c*/ 	.word	0xfffffffe
	.align		4
        /*0010*/ 	.word	0x00000000
	.align		4
        /*0014*/ 	.word	0xfffffffd
	.align		4
        /*0018*/ 	.word	0x00000000
	.align		4
        /*001c*/ 	.word	0xfffffffc


//--------------------- .nv.constant2._Z14kernel_propagaPfS_S_iiS_S_S_S_S_iiiifS_S_S_S_S_S_S_S_S_fi --------------------------
	.section	.nv.constant2._Z14kernel_propagaPfS_S_iiS_S_S_S_S_iiiifS_S_S_S_S_S_S_S_S_fi,"a",@progbits
	.sectionflags	@""
	.align	4
.nv.constant2._Z14kernel_propagaPfS_S_iiS_S_S_S_S_iiiifS_S_S_S_S_S_S_S_S_fi:
        /*0000*/ 	.byte	0x90, 0x1f, 0x00, 0x00, 0xd0, 0x1e, 0x00, 0x00, 0xb0, 0x1e, 0x00, 0x00


//--------------------- .text._Z14kernel_propagaPfS_S_iiS_S_S_S_S_iiiifS_S_S_S_S_S_S_S_S_fi --------------------------
	.section	.text._Z14kernel_propagaPfS_S_iiS_S_S_S_S_iiiifS_S_S_S_S_S_S_S_S_fi,"ax",@progbits
	.align	128
        .global         _Z14kernel_propagaPfS_S_iiS_S_S_S_S_iiiifS_S_S_S_S_S_S_S_S_fi
        .type           _Z14kernel_propagaPfS_S_iiS_S_S_S_S_iiiifS_S_S_S_S_S_S_S_S_fi,@function
        .size           _Z14kernel_propagaPfS_S_iiS_S_S_S_S_iiiifS_S_S_S_S_S_S_S_S_fi,(.L_x_103 - _Z14kernel_propagaPfS_S_iiS_S_S_S_S_iiiifS_S_S_S_S_S_S_S_S_fi)
        .other          _Z14kernel_propagaPfS_S_iiS_S_S_S_S_iiiifS_S_S_S_S_S_S_S_S_fi,@"STO_CUDA_ENTRY STV_DEFAULT"
_Z14kernel_propagaPfS_S_iiS_S_S_S_S_iiiifS_S_S_S_S_S_S_S_S_fi:
.text._Z14kernel_propagaPfS_S_iiS_S_S_S_S_iiiifS_S_S_S_S_S_S_S_S_fi:
[----:B------:R-:W-:Y:S01]  /*0000*/  LDC R1, c[0x0][0x37c] ;  /* 0x0000df00ff017b82 */ /* 0x000fe20000000800 */
[----:B------:R-:W0:Y:S07]  /*0010*/  S2R R5, SR_TID.X ;  /* 0x0000000000057919 */ /* 0x000e2e0000002100 */
[----:B------:R-:W0:Y:S01]  /*0020*/  S2UR UR5, SR_CTAID.X ;  /* 0x00000000000579c3 */ /* 0x000e220000002500 */
[----:B------:R-:W1:Y:S01]  /*0030*/  LDCU.64 UR8, c[0x0][0x398] ;  /* 0x00007300ff0877ac */ /* 0x000e620008000a00 */
[----:B------:R-:W2:Y:S06]  /*0040*/  S2R R6, SR_TID.Y ;  /* 0x0000000000067919 */ /* 0x000eac0000002200 */
[----:B------:R-:W0:Y:S08]  /*0050*/  LDC R0, c[0x0][0x360] ;  /* 0x0000d800ff007b82 */ /* 0x000e300000000800 */
[----:B------:R-:W2:Y:S01]  /*0060*/  S2UR UR6, SR_CTAID.Y ;  /* 0x00000000000679c3 */ /* 0x000ea20000002600 */
[----:B-1----:R-:W-:-:S07]  /*0070*/  UIADD3 UR4, UPT, UPT, UR8, -0x4, URZ ;  /* 0xfffffffc08047890 */ /* 0x002fce000fffe0ff */
[----:B------:R-:W2:Y:S01]  /*0080*/  LDC R3, c[0x0][0x364] ;  /* 0x0000d900ff037b82 */ /* 0x000ea20000000800 */
[----:B0-----:R-:W-:-:S07]  /*0090*/  IMAD R5, R0, UR5, R5 ;  /* 0x0000000500057c24 */ /* 0x001fce000f8e0205 */
[----:B------:R-:W0:Y:S01]  /*00a0*/  LDC.64 R22, c[0x0][0x3a8] ;  /* 0x0000ea00ff167b82 */ /* 0x000e220000000a00 */
[----:B------:R-:W-:Y:S01]  /*00b0*/  ISETP.GE.AND P0, PT, R5, UR4, PT ;  /* 0x0000000405007c0c */ /* 0x000fe2000bf06270 */
[----:B------:R-:W-:-:S06]  /*00c0*/  UIADD3 UR4, UPT, UPT, UR9, -0x4, URZ ;  /* 0xfffffffc09047890 */ /* 0x000fcc000fffe0ff */
[----:B------:R-:W1:Y:S01]  /*00d0*/  LDC.64 R20, c[0x0][0x420] ;  /* 0x00010800ff147b82 */ /* 0x000e620000000a00 */
[----:B------:R-:W-:Y:S01]  /*00e0*/  ISETP.LT.OR P0, PT, R5, 0x4, P0 ;  /* 0x000000040500780c */ /* 0x000fe20000701670 */
[----:B--2---:R-:W-:-:S06]  /*00f0*/  IMAD R6, R3, UR6, R6 ;  /* 0x0000000603067c24 */ /* 0x004fcc000f8e0206 */
[----:B------:R-:W2:Y:S01]  /*0100*/  LDC.64 R18, c[0x0][0x410] ;  /* 0x00010400ff127b82 */ /* 0x000ea20000000a00 */
[----:B------:R-:W3:Y:S01]  /*0110*/  LDCU.64 UR6, c[0x0][0x358] ;  /* 0x00006b00ff0677ac */ /* 0x000ee20008000a00 */
[C---:B------:R-:W-:Y:S01]  /*0120*/  IMAD R4, R6.reuse, UR8, R5 ;  /* 0x0000000806047c24 */ /* 0x040fe2000f8e0205 */
[----:B------:R-:W-:-:S05]  /*0130*/  ISETP.LT.U32.OR P0, PT, R6, 0x4, P0 ;  /* 0x000000040600780c */ /* 0x000fca0000701470 */
[----:B------:R-:W4:Y:S01]  /*0140*/  LDC.64 R16, c[0x0][0x388] ;  /* 0x0000e200ff107b82 */ /* 0x000f220000000a00 */
[----:B------:R-:W-:Y:S01]  /*0150*/  ISETP.GE.OR P0, PT, R6, UR4, P0 ;  /* 0x0000000406007c0c */ /* 0x000fe20008706670 */
[----:B0-----:R-:W-:-:S06]  /*0160*/  IMAD.WIDE R22, R4, 0x4, R22 ;  /* 0x0000000404167825 */ /* 0x001fcc00078e0216 */
[----:B------:R-:W0:Y:S01]  /*0170*/  LDC.64 R14, c[0x0][0x418] ;  /* 0x00010600ff0e7b82 */ /* 0x000e220000000a00 */
[----:B-1----:R-:W-:-:S07]  /*0180*/  IMAD.WIDE R20, R4, 0x4, R20 ;  /* 0x0000000404147825 */ /* 0x002fce00078e0214 */
[----:B------:R-:W1:Y:S01]  /*0190*/  LDC.64 R12, c[0x0][0x390] ;  /* 0x0000e400ff0c7b82 */ /* 0x000e620000000a00 */
[----:B--2---:R-:W-:-:S07]  /*01a0*/  IMAD.WIDE R18, R4, 0x4, R18 ;  /* 0x0000000404127825 */ /* 0x004fce00078e0212 */
[----:B------:R-:W2:Y:S01]  /*01b0*/  LDC.64 R10, c[0x0][0x380] ;  /* 0x0000e000ff0a7b82 */ /* 0x000ea20000000a00 */
[----:B----4-:R-:W-:-:S04]  /*01c0*/  IMAD.WIDE R16, R4, 0x4, R16 ;  /* 0x0000000404107825 */ /* 0x010fc800078e0210 */
[----:B0-----:R-:W-:-:S04]  /*01d0*/  IMAD.WIDE R14, R4, 0x4, R14 ;  /* 0x00000004040e7825 */ /* 0x001fc800078e020e */
[----:B-1----:R-:W-:-:S04]  /*01e0*/  IMAD.WIDE R12, R4, 0x4, R12 ;  /* 0x00000004040c7825 */ /* 0x002fc800078e020c */
[----:B--2---:R-:W-:Y:S01]  /*01f0*/  IMAD.WIDE R10, R4, 0x4, R10 ;  /* 0x00000004040a7825 */ /* 0x004fe200078e020a */
[----:B---3--:R-:W-:Y:S06]  /*0200*/  @P0 BRA `(.L_x_0) ;  /* 0x0000001800bc0947 */ /* 0x008fec0003800000 */
[----:B------:R-:W0:Y:S01]  /*0210*/  LDC.64 R54, c[0x0][0x400] ;  /* 0x00010000ff367b82 */ /* 0x000e220000000a00 */
[----:B------:R1:W5:Y:S01]  /*0220*/  LDG.E R0, desc[UR6][R22.64] ;  /* 0x0000000616007981 */ /* 0x000362000c1e1900 */
[----:B------:R-:W2:Y:S01]  /*0230*/  LDCU UR4, c[0x0][0x428] ;  /* 0x00008500ff0477ac */ /* 0x000ea20008000800 */
[----:B0-----:R-:W-:-:S05]  /*0240*/  IMAD.WIDE R54, R4, 0x4, R54 ;  /* 0x0000000404367825 */ /* 0x001fca00078e0236 */
[----:B------:R-:W3:Y:S04]  /*0250*/  LDG.E R2, desc[UR6][R54.64+-0xc] ;  /* 0xfffff40636027981 */ /* 0x000ee8000c1e1900 */
[----:B------:R-:W4:Y:S04]  /*0260*/  LDG.E R28, desc[UR6][R54.64+-0x10] ;  /* 0xfffff006361c7981 */ /* 0x000f28000c1e1900 */
[----:B------:R-:W4:Y:S04]  /*0270*/  LDG.E R30, desc[UR6][R54.64+-0x8] ;  /* 0xfffff806361e7981 */ /* 0x000f28000c1e1900 */
[----:B------:R-:W4:Y:S04]  /*0280*/  LDG.E R31, desc[UR6][R54.64+-0x4] ;  /* 0xfffffc06361f7981 */ /* 0x000f28000c1e1900 */
[----:B------:R-:W4:Y:S04]  /*0290*/  LDG.E R32, desc[UR6][R54.64+0x4] ;  /* 0x0000040636207981 */ /* 0x000f28000c1e1900 */
[----:B------:R-:W4:Y:S04]  /*02a0*/  LDG.E R33, desc[UR6][R54.64+0x8] ;  /* 0x0000080636217981 */ /* 0x000f28000c1e1900 */
[----:B------:R-:W4:Y:S04]  /*02b0*/  LDG.E R34, desc[UR6][R54.64+0xc] ;  /* 0x00000c0636227981 */ /* 0x000f28000c1e1900 */
[----:B------:R-:W4:Y:S01]  /*02c0*/  LDG.E R7, desc[UR6][R54.64+0x10] ;  /* 0x0000100636077981 */ /* 0x000f22000c1e1900 */
[----:B--2---:R-:W0:Y:S01]  /*02d0*/  F2F.F64.F32 R40, UR4 ;  /* 0x0000000400287d10 */ /* 0x004e220008201800 */
[----:B------:R-:W-:Y:S01]  /*02e0*/  UMOV UR4, 0x13813814 ;  /* 0x1381381400047882 */ /* 0x000fe20000000000 */
[----:B------:R-:W-:Y:S01]  /*02f0*/  UMOV UR5, 0x3fa38138 ;  /* 0x3fa3813800057882 */ /* 0x000fe20000000000 */
[----:B------:R-:W-:Y:S01]  /*0300*/  UMOV UR8, 0x1d41d41d ;  /* 0x1d41d41d00087882 */ /* 0x000fe20000000000 */
[----:B------:R-:W-:-:S04]  /*0310*/  UMOV UR9, 0x3f6d41d4 ;  /* 0x3f6d41d400097882 */ /* 0x000fc80000000000 */
[----:B0-----:R-:W0:Y:S01]  /*0320*/  MUFU.RCP64H R3, R41 ;  /* 0x0000002900037308 */ /* 0x001e220000001800 */
[----:B------:R-:W-:Y:S07]  /*0330*/  BSSY.RECONVERGENT B0, `(.L_x_1) ;  /* 0x000002a000007945 */ /* 0x000fee0003800200 */
[----:B---3--:R-:W2:Y:S08]  /*0340*/  F2F.F64.F32 R24, R2 ;  /* 0x0000000200187310 */ /* 0x008eb00000201800 */
[----:B----4-:R-:W3:Y:S01]  /*0350*/  F2F.F64.F32 R8, R28 ;  /* 0x0000001c00087310 */ /* 0x010ee20000201800 */
[----:B--2---:R-:W-:-:S07]  /*0360*/  DMUL R24, R24, UR4 ;  /* 0x0000000418187c28 */ /* 0x004fce0008000000 */
[----:B------:R-:W2:Y:S01]  /*0370*/  F2F.F64.F32 R26, R30 ;  /* 0x0000001e001a7310 */ /* 0x000ea20000201800 */
[----:B---3--:R-:W-:-:S07]  /*0380*/  DFMA R8, R8, UR8, -R24 ;  /* 0x0000000808087c2b */ /* 0x008fce0008000818 */
[----:B------:R-:W3:Y:S01]  /*0390*/  F2F.F64.F32 R24, R31 ;  /* 0x0000001f00187310 */ /* 0x000ee20000201800 */
[----:B------:R-:W-:Y:S01]  /*03a0*/  UMOV UR8, 0x9999999a ;  /* 0x9999999a00087882 */ /* 0x000fe20000000000 */
[----:B------:R-:W-:Y:S01]  /*03b0*/  UMOV UR9, 0x3fc99999 ;  /* 0x3fc9999900097882 */ /* 0x000fe20000000000 */
[----:B------:R-:W-:Y:S01]  /*03c0*/  IMAD.MOV.U32 R2, RZ, RZ, 0x1 ;  /* 0x00000001ff027424 */ /* 0x000fe200078e00ff */
[----:B--2---:R-:W-:-:S04]  /*03d0*/  DFMA R8, R26, UR8, R8 ;  /* 0x000000081a087c2b */ /* 0x004fc80008000008 */
[----:B------:R-:W2:Y:S01]  /*03e0*/  F2F.F64.F32 R26, R32 ;  /* 0x00000020001a7310 */ /* 0x000ea20000201800 */
[----:B------:R-:W-:Y:S01]  /*03f0*/  UMOV UR9, 0x3fe99999 ;  /* 0x3fe9999900097882 */ /* 0x000fe20000000000 */
[----:B0-----:R-:W-:Y:S02]  /*0400*/  DFMA R28, -R40, R2, 1 ;  /* 0x3ff00000281c742b */ /* 0x001fe40000000102 */
[----:B---3--:R-:W-:-:S04]  /*0410*/  DFMA R8, R24, -UR8, R8 ;  /* 0x8000000818087c2b */ /* 0x008fc80008000008 */
[----:B------:R-:W0:Y:S02]  /*0420*/  F2F.F64.F32 R24, R33 ;  /* 0x0000002100187310 */ /* 0x000e240000201800 */
[----:B------:R-:W-:Y:S02]  /*0430*/  DFMA R28, R28, R28, R28 ;  /* 0x0000001c1c1c722b */ /* 0x000fe4000000001c */
[----:B--2---:R-:W-:-:S04]  /*0440*/  DFMA R8, R26, UR8, R8 ;  /* 0x000000081a087c2b */ /* 0x004fc80008000008 */
[----:B------:R-:W2:Y:S01]  /*0450*/  F2F.F64.F32 R26, R34 ;  /* 0x00000022001a7310 */ /* 0x000ea20000201800 */
[----:B------:R-:W-:Y:S01]  /*0460*/  UMOV UR9, 0x3fc99999 ;  /* 0x3fc9999900097882 */ /* 0x000fe20000000000 */
[----:B------:R-:W-:Y:S02]  /*0470*/  DFMA R28, R2, R28, R2 ;  /* 0x0000001c021c722b */ /* 0x000fe40000000002 */
[----:B0-----:R-:W-:-:S04]  /*0480*/  DFMA R8, R24, -UR8, R8 ;  /* 0x8000000818087c2b */ /* 0x001fc80008000008 */
[----:B------:R-:W0:Y:S02]  /*0490*/  F2F.F64.F32 R2, R7 ;  /* 0x0000000700027310 */ /* 0x000e240000201800 */
[----:B------:R-:W-:Y:S02]  /*04a0*/  DFMA R24, -R40, R28, 1 ;  /* 0x3ff000002818742b */ /* 0x000fe4000000011c */
[----:B--2---:R-:W-:Y:S01]  /*04b0*/  DFMA R8, R26, UR4, R8 ;  /* 0x000000041a087c2b */ /* 0x004fe20008000008 */
[----:B------:R-:W-:Y:S01]  /*04c0*/  UMOV UR4, 0x1d41d41d ;  /* 0x1d41d41d00047882 */ /* 0x000fe20000000000 */
[----:B------:R-:W-:-:S04]  /*04d0*/  UMOV UR5, 0x3f6d41d4 ;  /* 0x3f6d41d400057882 */ /* 0x000fc80000000000 */
[----:B------:R-:W-:Y:S02]  /*04e0*/  DFMA R24, R28, R24, R28 ;  /* 0x000000181c18722b */ /* 0x000fe4000000001c */
[----:B0-----:R-:W-:-:S08]  /*04f0*/  DFMA R42, R2, -UR4, R8 ;  /* 0x80000004022a7c2b */ /* 0x001fd00008000008 */
[----:B------:R-:W-:-:S08]  /*0500*/  DMUL R2, R42, R24 ;  /* 0x000000182a027228 */ /* 0x000fd00000000000 */
[----:B------:R-:W-:-:S08]  /*0510*/  DFMA R8, -R40, R2, R42 ;  /* 0x000000022808722b */ /* 0x000fd0000000012a */
[----:B------:R-:W-:Y:S01]  /*0520*/  DFMA R2, R24, R8, R2 ;  /* 0x000000081802722b */ /* 0x000fe20000000002 */
[----:B------:R-:W-:-:S09]  /*0530*/  FSETP.GEU.AND P1, PT, |R43|, 6.5827683646048100446e-37, PT ;  /* 0x036000002b00780b */ /* 0x000fd20003f2e200 */
[----:B------:R-:W-:-:S05]  /*0540*/  FFMA R8, RZ, R41, R3 ;  /* 0x00000029ff087223 */ /* 0x000fca0000000003 */
[----:B------:R-:W-:-:S13]  /*0550*/  FSETP.GT.AND P0, PT, |R8|, 1.469367938527859385e-39, PT ;  /* 0x001000000800780b */ /* 0x000fda0003f04200 */
[----:B-1----:R-:W-:Y:S05]  /*0560*/  @P0 BRA P1, `(.L_x_2) ;  /* 0x0000000000180947 */ /* 0x002fea0000800000 */
[----:B------:R-:W-:Y:S01]  /*0570*/  IMAD.MOV.U32 R46, RZ, RZ, R40 ;  /* 0x000000ffff2e7224 */ /* 0x000fe200078e0028 */
[----:B------:R-:W-:Y:S02]  /*0580*/  MOV R47, R41 ;  /* 0x00000029002f7202 */ /* 0x000fe40000000f00 */
[----:B------:R-:W-:-:S07]  /*0590*/  MOV R8, 0x5b0 ;  /* 0x000005b000087802 */ /* 0x000fce0000000f00 */
[----:B-----5:R-:W-:Y:S05]  /*05a0*/  CALL.REL.NOINC `($__internal_0_$__cuda_sm20_div_rn_f64_full) ;  /* 0x0000001c00107944 */ /* 0x020fea0003c00000 */
[----:B------:R-:W-:Y:S02]  /*05b0*/  IMAD.MOV.U32 R2, RZ, RZ, R62 ;  /* 0x000000ffff027224 */ /* 0x000fe400078e003e */
[----:B------:R-:W-:-:S07]  /*05c0*/  IMAD.MOV.U32 R3, RZ, RZ, R63 ;  /* 0x000000ffff037224 */ /* 0x000fce00078e003f */
.L_x_2:
[----:B------:R-:W-:Y:S05]  /*05d0*/  BSYNC.RECONVERGENT B0 ;  /* 0x0000000000007941 */ /* 0x000fea0003800200 */
.L_x_1:
[----:B------:R-:W0:Y:S08]  /*05e0*/  LDC R39, c[0x0][0x398] ;  /* 0x0000e600ff277b82 */ /* 0x000e300000000800 */
[----:B------:R-:W1:Y:S01]  /*05f0*/  LDC.64 R32, c[0x0][0x408] ;  /* 0x00010200ff207b82 */ /* 0x000e620000000a00 */
[----:B0-----:R-:W-:-:S05]  /*0600*/  IADD3 R59, PT, PT, -R39, RZ, RZ ;  /* 0x000000ff273b7210 */ /* 0x001fca0007ffe1ff */
[----:B------:R-:W-:-:S04]  /*0610*/  IMAD R59, R59, 0x4, R4 ;  /* 0x000000043b3b7824 */ /* 0x000fc800078e0204 */
[----:B-1----:R-:W-:-:S05]  /*0620*/  IMAD.WIDE R24, R59, 0x4, R32 ;  /* 0x000000043b187825 */ /* 0x002fca00078e0220 */
[----:B------:R-:W2:Y:S01]  /*0630*/  LDG.E R57, desc[UR6][R24.64] ;  /* 0x0000000618397981 */ /* 0x000ea2000c1e1900 */
[----:B------:R-:W-:-:S05]  /*0640*/  IMAD.WIDE R26, R39, 0x4, R24 ;  /* 0x00000004271a7825 */ /* 0x000fca00078e0218 */
[----:B------:R-:W3:Y:S01]  /*0650*/  LDG.E R8, desc[UR6][R26.64] ;  /* 0x000000061a087981 */ /* 0x000ee2000c1e1900 */
[----:B------:R-:W-:-:S05]  /*0660*/  IMAD.WIDE R28, R39, 0x4, R26 ;  /* 0x00000004271c7825 */ /* 0x000fca00078e021a */
[----:B------:R-:W4:Y:S01]  /*0670*/  LDG.E R56, desc[UR6][R28.64] ;  /* 0x000000061c387981 */ /* 0x000f22000c1e1900 */
[----:B------:R-:W-:-:S04]  /*0680*/  IMAD.WIDE R30, R39, 0x4, R28 ;  /* 0x00000004271e7825 */ /* 0x000fc800078e021c */
[C---:B------:R-:W-:Y:S01]  /*0690*/  IMAD R7, R39.reuse, -0x3, R4 ;  /* 0xfffffffd27077824 */ /* 0x040fe200078e0204 */
[----:B------:R-:W4:Y:S03]  /*06a0*/  LDG.E R53, desc[UR6][R30.64] ;  /* 0x000000061e357981 */ /* 0x000f26000c1e1900 */
[----:B------:R-:W-:-:S04]  /*06b0*/  IMAD R7, R39, 0x4, R7 ;  /* 0x0000000427077824 */ /* 0x000fc800078e0207 */
[----:B------:R-:W-:-:S05]  /*06c0*/  IMAD.WIDE R32, R7, 0x4, R32 ;  /* 0x0000000407207825 */ /* 0x000fca00078e0220 */
[----:B------:R-:W4:Y:S01]  /*06d0*/  LDG.E R52, desc[UR6][R32.64] ;  /* 0x0000000620347981 */ /* 0x000f22000c1e1900 */
[----:B------:R-:W-:-:S05]  /*06e0*/  IMAD.WIDE R34, R39, 0x4, R32 ;  /* 0x0000000427227825 */ /* 0x000fca00078e0220 */
[----:B------:R-:W4:Y:S01]  /*06f0*/  LDG.E R51, desc[UR6][R34.64] ;  /* 0x0000000622337981 */ /* 0x000f22000c1e1900 */
[----:B------:R-:W-:-:S05]  /*0700*/  IMAD.WIDE R36, R39, 0x4, R34 ;  /* 0x0000000427247825 */ /* 0x000fca00078e0222 */
[----:B------:R-:W4:Y:S01]  /*0710*/  LDG.E R50, desc[UR6][R36.64] ;  /* 0x0000000624327981 */ /* 0x000f22000c1e1900 */
[----:B------:R-:W-:-:S05]  /*0720*/  IMAD.WIDE R38, R39, 0x4, R36 ;  /* 0x0000000427267825 */ /* 0x000fca00078e0224 */
[----:B------:R-:W4:Y:S01]  /*0730*/  LDG.E R7, desc[UR6][R38.64] ;  /* 0x0000000626077981 */ /* 0x000f22000c1e1900 */
[----:B------:R-:W-:Y:S01]  /*0740*/  UMOV UR4, 0x13813814 ;  /* 0x1381381400047882 */ /* 0x000fe20000000000 */
[----:B------:R-:W-:Y:S01]  /*0750*/  UMOV UR5, 0x3fa38138 ;  /* 0x3fa3813800057882 */ /* 0x000fe20000000000 */
[----:B------:R-:W-:Y:S01]  /*0760*/  UMOV UR8, 0x1d41d41d ;  /* 0x1d41d41d00087882 */ /* 0x000fe20000000000 */
[----:B------:R-:W-:Y:S01]  /*0770*/  UMOV UR9, 0x3f6d41d4 ;  /* 0x3f6d41d400097882 */ /* 0x000fe20000000000 */
[----:B------:R-:W0:Y:S01]  /*0780*/  MUFU.RCP64H R9, R41 ;  /* 0x0000002900097308 */ /* 0x000e220000001800 */
[----:B------:R-:W-:Y:S07]  /*0790*/  BSSY.RECONVERGENT B0, `(.L_x_3) ;  /* 0x000002a000007945 */ /* 0x000fee0003800200 */
[----:B---3--:R-:W1:Y:S08]  /*07a0*/  F2F.F64.F32 R44, R8 ;  /* 0x00000008002c7310 */ /* 0x008e700000201800 */
[----:B--2---:R-:W2:Y:S01]  /*07b0*/  F2F.F64.F32 R42, R57 ;  /* 0x00000039002a7310 */ /* 0x004ea20000201800 */
[----:B-1----:R-:W-:-:S07]  /*07c0*/  DMUL R44, R44, UR4 ;  /* 0x000000042c2c7c28 */ /* 0x002fce0008000000 */
[----:B----4-:R-:W1:Y:S01]  /*07d0*/  F2F.F64.F32 R48, R56 ;  /* 0x0000003800307310 */ /* 0x010e620000201800 */
[----:B--2---:R-:W-:-:S07]  /*07e0*/  DFMA R42, R42, UR8, -R44 ;  /* 0x000000082a2a7c2b */ /* 0x004fce000800082c */
[----:B------:R-:W2:Y:S01]  /*07f0*/  F2F.F64.F32 R46, R53 ;  /* 0x00000035002e7310 */ /* 0x000ea20000201800 */
[----:B------:R-:W-:Y:S01]  /*0800*/  UMOV UR8, 0x9999999a ;  /* 0x9999999a00087882 */ /* 0x000fe20000000000 */
[----:B------:R-:W-:Y:S01]  /*0810*/  UMOV UR9, 0x3fc99999 ;  /* 0x3fc9999900097882 */ /* 0x000fe20000000000 */
[----:B------:R-:W-:Y:S01]  /*0820*/  MOV R8, 0x1 ;  /* 0x0000000100087802 */ /* 0x000fe20000000f00 */
[----:B-1----:R-:W-:-:S04]  /*0830*/  DFMA R48, R48, UR8, R42 ;  /* 0x0000000830307c2b */ /* 0x002fc8000800002a */
[----:B------:R-:W1:Y:S01]  /*0840*/  F2F.F64.F32 R42, R52 ;  /* 0x00000034002a7310 */ /* 0x000e620000201800 */
[----:B------:R-:W-:Y:S01]  /*0850*/  UMOV UR9, 0x3fe99999 ;  /* 0x3fe9999900097882 */ /* 0x000fe20000000000 */
[----:B0-----:R-:W-:Y:S02]  /*0860*/  DFMA R44, -R40, R8, 1 ;  /* 0x3ff00000282c742b */ /* 0x001fe40000000108 */
[----:B--2---:R-:W-:-:S04]  /*0870*/  DFMA R46, R46, -UR8, R48 ;  /* 0x800000082e2e7c2b */ /* 0x004fc80008000030 */
[----:B------:R-:W0:Y:S02]  /*0880*/  F2F.F64.F32 R48, R51 ;  /* 0x0000003300307310 */ /* 0x000e240000201800 */
[----:B------:R-:W-:Y:S02]  /*0890*/  DFMA R44, R44, R44, R44 ;  /* 0x0000002c2c2c722b */ /* 0x000fe4000000002c */
[----:B-1----:R-:W-:-:S04]  /*08a0*/  DFMA R42, R42, UR8, R46 ;  /* 0x000000082a2a7c2b */ /* 0x002fc8000800002e */
[----:B------:R-:W1:Y:S01]  /*08b0*/  F2F.F64.F32 R46, R50 ;  /* 0x00000032002e7310 */ /* 0x000e620000201800 */
[----:B------:R-:W-:Y:S01]  /*08c0*/  UMOV UR9, 0x3fc99999 ;  /* 0x3fc9999900097882 */ /* 0x000fe20000000000 */
[----:B------:R-:W-:Y:S02]  /*08d0*/  DFMA R44, R8, R44, R8 ;  /* 0x0000002c082c722b */ /* 0x000fe40000000008 */
[----:B0-----:R-:W-:-:S04]  /*08e0*/  DFMA R42, R48, -UR8, R42 ;  /* 0x80000008302a7c2b */ /* 0x001fc8000800002a */
[----:B------:R-:W0:Y:S02]  /*08f0*/  F2F.F64.F32 R8, R7 ;  /* 0x0000000700087310 */ /* 0x000e240000201800 */
[----:B------:R-:W-:Y:S02]  /*0900*/  DFMA R48, -R40, R44, 1 ;  /* 0x3ff000002830742b */ /* 0x000fe4000000012c */
[----:B-1----:R-:W-:Y:S01]  /*0910*/  DFMA R42, R46, UR4, R42 ;  /* 0x000000042e2a7c2b */ /* 0x002fe2000800002a */
        /* <DEDUP_REMOVED lines=10> */
[----:B------:R-:W-:Y:S05]  /*09c0*/  @P0 BRA P1, `(.L_x_4) ;  /* 0x0000000000180947 */ /* 0x000fea0000800000 */
[----:B------:R-:W-:Y:S01]  /*09d0*/  IMAD.MOV.U32 R46, RZ, RZ, R40 ;  /* 0x000000ffff2e7224 */ /* 0x000fe200078e0028 */
[----:B------:R-:W-:Y:S01]  /*09e0*/  MOV R8, 0xa10 ;  /* 0x00000a1000087802 */ /* 0x000fe20000000f00 */
[----:B------:R-:W-:-:S07]  /*09f0*/  IMAD.MOV.U32 R47, RZ, RZ, R41 ;  /* 0x000000ffff2f7224 */ /* 0x000fce00078e0029 */
[----:B-----5:R-:W-:Y:S05]  /*0a00*/  CALL.REL.NOINC `($__internal_0_$__cuda_sm20_div_rn_f64_full) ;  /* 0x0000001400f87944 */ /* 0x020fea0003c00000 */
[----:B------:R-:W-:Y:S01]  /*0a10*/  MOV R8, R62 ;  /* 0x0000003e00087202 */ /* 0x000fe20000000f00 */
[----:B------:R-:W-:-:S07]  /*0a20*/  IMAD.MOV.U32 R9, RZ, RZ, R63 ;  /* 0x000000ffff097224 */ /* 0x000fce00078e003f */
.L_x_4:
[----:B------:R-:W-:Y:S05]  /*0a30*/  BSYNC.RECONVERGENT B0 ;  /* 0x0000000000007941 */ /* 0x000fea0003800200 */
.L_x_3:
[----:B------:R-:W-:Y:S01]  /*0a40*/  DADD R2, R8, R2 ;  /* 0x0000000008027229 */ /* 0x000fe20000000002 */
[----:B------:R-:W-:Y:S09]  /*0a50*/  WARPSYNC.ALL ;  /* 0x0000000000007948 */ /* 0x000ff20003800000 */
[----:B------:R-:W0:Y:S02]  /*0a60*/  F2F.F32.F64 R3, R2 ;  /* 0x0000000200037310 */ /* 0x000e240000301000 */
[----:B0-----:R0:W-:Y:S01]  /*0a70*/  STG.E desc[UR6][R20.64], R3 ;  /* 0x0000000314007986 */ /* 0x0011e2000c101906 */
[----:B------:R-:W-:Y:S08]  /*0a80*/  BAR.SYNC.DEFER_BLOCKING 0x0 ;  /* 0x0000000000007b1d */ /* 0x000ff00000010000 */
[----:B------:R-:W1:Y:S08]  /*0a90*/  LDC.64 R44, c[0x0][0x3f8] ;  /* 0x0000fe00ff2c7b82 */ /* 0x000e700000000a00 */
[----:B------:R-:W2:Y:S01]  /*0aa0*/  LDC.64 R40, c[0x0][0x3e8] ;  /* 0x0000fa00ff287b82 */ /* 0x000ea20000000a00 */
[----:B------:R-:W3:Y:S04]  /*0ab0*/  LDG.E R57, desc[UR6][R16.64+-0x10] ;  /* 0xfffff00610397981 */ /* 0x000ee8000c1e1900 */
[----:B------:R-:W4:Y:S04]  /*0ac0*/  LDG.E R58, desc[UR6][R16.64+-0xc] ;  /* 0xfffff406103a7981 */ /* 0x000f28000c1e1900 */
[----:B------:R-:W4:Y:S04]  /*0ad0*/  LDG.E R51, desc[UR6][R16.64+-0x8] ;  /* 0xfffff80610337981 */ /* 0x000f28000c1e1900 */
[----:B------:R-:W4:Y:S04]  /*0ae0*/  LDG.E R56, desc[UR6][R16.64+-0x4] ;  /* 0xfffffc0610387981 */ /* 0x000f28000c1e1900 */
[----:B------:R-:W4:Y:S04]  /*0af0*/  LDG.E R53, desc[UR6][R16.64] ;  /* 0x0000000610357981 */ /* 0x000f28000c1e1900 */
[----:B------:R-:W4:Y:S04]  /*0b00*/  LDG.E R50, desc[UR6][R16.64+0x4] ;  /* 0x0000040610327981 */ /* 0x000f28000c1e1900 */
[----:B0-----:R-:W4:Y:S04]  /*0b10*/  LDG.E R3, desc[UR6][R16.64+0x8] ;  /* 0x0000080610037981 */ /* 0x001f28000c1e1900 */
[----:B------:R-:W4:Y:S04]  /*0b20*/  LDG.E R2, desc[UR6][R16.64+0xc] ;  /* 0x00000c0610027981 */ /* 0x000f28000c1e1900 */
[----:B------:R-:W4:Y:S01]  /*0b30*/  LDG.E R9, desc[UR6][R16.64+0x10] ;  /* 0x0000100610097981 */ /* 0x000f22000c1e1900 */
[----:B-1----:R-:W-:-:S03]  /*0b40*/  IMAD.WIDE.U32 R44, R5, 0x4, R44 ;  /* 0x00000004052c7825 */ /* 0x002fc600078e002c */
[----:B------:R-:W4:Y:S01]  /*0b50*/  LDG.E R7, desc[UR6][R18.64] ;  /* 0x0000000612077981 */ /* 0x000f22000c1e1900 */
[----:B--2---:R-:W-:Y:S02]  /*0b60*/  IMAD.WIDE.U32 R60, R5, 0x4, R40 ;  /* 0x00000004053c7825 */ /* 0x004fe400078e0028 */
[----:B------:R-:W0:Y:S01]  /*0b70*/  LDC R40, c[0x0][0x428] ;  /* 0x00010a00ff287b82 */ /* 0x000e220000000800 */
[----:B------:R1:W2:Y:S04]  /*0b80*/  LDG.E R8, desc[UR6][R44.64] ;  /* 0x000000062c087981 */ /* 0x0002a8000c1e1900 */
[----:B------:R-:W2:Y:S01]  /*0b90*/  LDG.E R52, desc[UR6][R60.64] ;  /* 0x000000063c347981 */ /* 0x000ea2000c1e1900 */
[----:B------:R-:W-:Y:S01]  /*0ba0*/  UMOV UR4, 0x1d41d41d ;  /* 0x1d41d41d00047882 */ /* 0x000fe20000000000 */
[----:B------:R-:W-:Y:S01]  /*0bb0*/  UMOV UR5, 0x3f5d41d4 ;  /* 0x3f5d41d400057882 */ /* 0x000fe20000000000 */
[----:B0-----:R-:W-:-:S06]  /*0bc0*/  FMUL R40, R40, R40 ;  /* 0x0000002828287220 */ /* 0x001fcc0000400000 */
[----:B------:R-:W-:Y:S01]  /*0bd0*/  F2F.F64.F32 R40, R40 ;  /* 0x0000002800287310 */ /* 0x000fe20000201800 */
[----:B------:R-:W-:Y:S01]  /*0be0*/  UMOV UR12, 0x9999999a ;  /* 0x9999999a000c7882 */ /* 0x000fe20000000000 */
[----:B------:R-:W-:Y:S01]  /*0bf0*/  UMOV UR13, 0x3fc99999 ;  /* 0x3fc99999000d7882 */ /* 0x000fe20000000000 */
[----:B------:R-:W-:Y:S01]  /*0c00*/  UMOV UR8, 0x9999999a ;  /* 0x9999999a00087882 */ /* 0x000fe20000000000 */
[----:B------:R-:W-:Y:S01]  /*0c10*/  UMOV UR9, 0x3ff99999 ;  /* 0x3ff9999900097882 */ /* 0x000fe20000000000 */
[----:B------:R-:W-:Y:S01]  /*0c20*/  UMOV UR10, 0x71c71c72 ;  /* 0x71c71c72000a7882 */ /* 0x000fe20000000000 */
[----:B------:R-:W-:Y:S01]  /*0c30*/  UMOV UR11, 0x4006c71c ;  /* 0x4006c71c000b7882 */ /* 0x000fe20000000000 */
[----:B------:R-:W-:Y:S01]  /*0c40*/  BSSY.RECONVERGENT B0, `(.L_x_5) ;  /* 0x000002e000007945 */ /* 0x000fe20003800200 */
[----:B---3--:R-:W0:Y:S08]  /*0c50*/  F2F.F64.F32 R42, R57 ;  /* 0x00000039002a7310 */ /* 0x008e300000201800 */
[----:B----4-:R-:W3:Y:S01]  /*0c60*/  F2F.F64.F32 R48, R58 ;  /* 0x0000003a00307310 */ /* 0x010ee20000201800 */
[----:B0-----:R-:W-:-:S07]  /*0c70*/  DMUL R42, R42, UR4 ;  /* 0x000000042a2a7c28 */ /* 0x001fce0008000000 */
[----:B------:R-:W0:Y:S01]  /*0c80*/  F2F.F64.F32 R46, R51 ;  /* 0x00000033002e7310 */ /* 0x000e220000201800 */
[----:B------:R-:W-:Y:S01]  /*0c90*/  UMOV UR4, 0x1a01a01a ;  /* 0x1a01a01a00047882 */ /* 0x000fe20000000000 */
[----:B------:R-:W-:Y:S02]  /*0ca0*/  UMOV UR5, 0x3f9a01a0 ;  /* 0x3f9a01a000057882 */ /* 0x000fe40000000000 */
[----:B---3--:R-:W-:-:S04]  /*0cb0*/  DFMA R48, R48, UR4, -R42 ;  /* 0x0000000430307c2b */ /* 0x008fc8000800082a */
[----:B-1----:R-:W1:Y:S04]  /*0cc0*/  F2F.F64.F32 R44, R56 ;  /* 0x00000038002c7310 */ /* 0x002e680000201800 */
[----:B0-----:R-:W-:-:S04]  /*0cd0*/  DFMA R46, R46, -UR12, R48 ;  /* 0x8000000c2e2e7c2b */ /* 0x001fc80008000030 */
[----:B------:R-:W0:Y:S08]  /*0ce0*/  F2F.F64.F32 R42, R53 ;  /* 0x00000035002a7310 */ /* 0x000e300000201800 */
[----:B------:R-:W3:Y:S01]  /*0cf0*/  MUFU.RCP64H R49, R41 ;  /* 0x0000002900317308 */ /* 0x000ee20000001800 */
[----:B-1----:R-:W-:Y:S01]  /*0d00*/  DFMA R44, R44, UR8, R46 ;  /* 0x000000082c2c7c2b */ /* 0x002fe2000800002e */
[----:B------:R-:W-:-:S06]  /*0d10*/  IMAD.MOV.U32 R48, RZ, RZ, 0x1 ;  /* 0x00000001ff307424 */ /* 0x000fcc00078e00ff */
[----:B------:R-:W1:Y:S01]  /*0d20*/  F2F.F64.F32 R50, R50 ;  /* 0x0000003200327310 */ /* 0x000e620000201800 */
[----:B0-----:R-:W-:-:S07]  /*0d30*/  DFMA R42, R42, -UR10, R44 ;  /* 0x8000000a2a2a7c2b */ /* 0x001fce000800002c */
[----:B------:R-:W0:Y:S01]  /*0d40*/  F2F.F64.F32 R46, R3 ;  /* 0x00000003002e7310 */ /* 0x000e220000201800 */
[----:B---3--:R-:W-:Y:S02]  /*0d50*/  DFMA R44, -R40, R48, 1 ;  /* 0x3ff00000282c742b */ /* 0x008fe40000000130 */
[----:B-1----:R-:W-:-:S05]  /*0d60*/  DFMA R42, R50, UR8, R42 ;  /* 0x00000008322a7c2b */ /* 0x002fca000800002a */
[----:B------:R-:W1:Y:S01]  /*0d70*/  F2F.F64.F32 R56, R2 ;  /* 0x0000000200387310 */ /* 0x000e620000201800 */
[----:B------:R-:W-:Y:S02]  /*0d80*/  DFMA R44, R44, R44, R44 ;  /* 0x0000002c2c2c722b */ /* 0x000fe4000000002c */
[----:B0-----:R-:W-:-:S06]  /*0d90*/  DFMA R42, R46, -UR12, R42 ;  /* 0x8000000c2e2a7c2b */ /* 0x001fcc000800002a */
[----:B------:R-:W-:Y:S01]  /*0da0*/  DFMA R44, R48, R44, R48 ;  /* 0x0000002c302c722b */ /* 0x000fe20000000030 */
[----:B------:R-:W0:Y:S01]  /*0db0*/  F2F.F64.F32 R46, R9 ;  /* 0x00000009002e7310 */ /* 0x000e220000201800 */
[----:B-1----:R-:W-:-:S06]  /*0dc0*/  DFMA R42, R56, UR4, R42 ;  /* 0x00000004382a7c2b */ /* 0x002fcc000800002a */
[----:B------:R-:W-:Y:S01]  /*0dd0*/  DFMA R48, -R40, R44, 1 ;  /* 0x3ff000002830742b */ /* 0x000fe2000000012c */
[----:B------:R-:W-:Y:S01]  /*0de0*/  UMOV UR4, 0x1d41d41d ;  /* 0x1d41d41d00047882 */ /* 0x000fe20000000000 */
[----:B------:R-:W-:Y:S02]  /*0df0*/  UMOV UR5, 0x3f5d41d4 ;  /* 0x3f5d41d400057882 */ /* 0x000fe40000000000 */
[----:B0-----:R-:W-:-:S04]  /*0e00*/  DFMA R42, R46, -UR4, R42 ;  /* 0x800000042e2a7c2b */ /* 0x001fc8000800002a */
[----:B------:R-:W-:-:S08]  /*0e10*/  DFMA R48, R44, R48, R44 ;  /* 0x000000302c30722b */ /* 0x000fd0000000002c */
[----:B------:R-:W-:-:S08]  /*0e20*/  DMUL R44, R42, R48 ;  /* 0x000000302a2c7228 */ /* 0x000fd00000000000 */
[----:B------:R-:W-:-:S08]  /*0e30*/  DFMA R46, -R40, R44, R42 ;  /* 0x0000002c282e722b */ /* 0x000fd0000000012a */
[----:B------:R-:W-:Y:S01]  /*0e40*/  DFMA R2, R48, R46, R44 ;  /* 0x0000002e3002722b */ /* 0x000fe2000000002c */
[----:B--2---:R-:W-:Y:S01]  /*0e50*/  FMUL R7, R8, R7 ;  /* 0x0000000708077220 */ /* 0x004fe20000400000 */
[----:B------:R-:W-:-:S08]  /*0e60*/  FSETP.GEU.AND P1, PT, |R43|, 6.5827683646048100446e-37, PT ;  /* 0x036000002b00780b */ /* 0x000fd00003f2e200 */
[----:B------:R-:W-:Y:S01]  /*0e70*/  FFMA R8, RZ, R41, R3 ;  /* 0x00000029ff087223 */ /* 0x000fe20000000003 */
[----:B------:R-:W0:Y:S04]  /*0e80*/  F2F.F64.F32 R52, R52 ;  /* 0x0000003400347310 */ /* 0x000e280000201800 */
[----:B------:R-:W-:-:S04]  /*0e90*/  FSETP.GT.AND P0, PT, |R8|, 1.469367938527859385e-39, PT ;  /* 0x001000000800780b */ /* 0x000fc80003f04200 */
[----:B------:R1:W2:Y:S09]  /*0ea0*/  F2F.F64.F32 R50, R7 ;  /* 0x0000000700327310 */ /* 0x0002b20000201800 */
[----:B01----:R-:W-:Y:S05]  /*0eb0*/  @P0 BRA P1, `(.L_x_6) ;  /* 0x0000000000180947 */ /* 0x003fea0000800000 */
[----:B------:R-:W-:Y:S01]  /*0ec0*/  MOV R46, R40 ;  /* 0x00000028002e7202 */ /* 0x000fe20000000f00 */
[----:B------:R-:W-:Y:S01]  /*0ed0*/  IMAD.MOV.U32 R47, RZ, RZ, R41 ;  /* 0x000000ffff2f7224 */ /* 0x000fe200078e0029 */
[----:B------:R-:W-:-:S07]  /*0ee0*/  MOV R8, 0xf00 ;  /* 0x00000f0000087802 */ /* 0x000fce0000000f00 */
[----:B--2--5:R-:W-:Y:S05]  /*0ef0*/  CALL.REL.NOINC `($__internal_0_$__cuda_sm20_div_rn_f64_full) ;  /* 0x0000001000bc7944 */ /* 0x024fea0003c00000 */
[----:B------:R-:W-:Y:S01]  /*0f00*/  IMAD.MOV.U32 R2, RZ, RZ, R62 ;  /* 0x000000ffff027224 */ /* 0x000fe200078e003e */
[----:B------:R-:W-:-:S07]  /*0f10*/  MOV R3, R63 ;  /* 0x0000003f00037202 */ /* 0x000fce0000000f00 */
.L_x_6:
[----:B------:R-:W-:Y:S05]  /*0f20*/  BSYNC.RECONVERGENT B0 ;  /* 0x0000000000007941 */ /* 0x000fea0003800200 */
.L_x_5:
[----:B------:R-:W3:Y:S04]  /*0f30*/  LDG.E R58, desc[UR6][R54.64+-0xc] ;  /* 0xfffff406363a7981 */ /* 0x000ee8000c1e1900 */
[----:B------:R-:W4:Y:S04]  /*0f40*/  LDG.E R42, desc[UR6][R54.64+-0x10] ;  /* 0xfffff006362a7981 */ /* 0x000f28000c1e1900 */
[----:B------:R-:W2:Y:S04]  /*0f50*/  LDG.E R60, desc[UR6][R54.64+-0x8] ;  /* 0xfffff806363c7981 */ /* 0x000ea8000c1e1900 */
[----:B------:R-:W2:Y:S04]  /*0f60*/  LDG.E R57, desc[UR6][R54.64+-0x4] ;  /* 0xfffffc0636397981 */ /* 0x000ea8000c1e1900 */
[----:B------:R-:W2:Y:S04]  /*0f70*/  LDG.E R7, desc[UR6][R54.64+0x4] ;  /* 0x0000040636077981 */ /* 0x000ea8000c1e1900 */
[----:B------:R-:W2:Y:S04]  /*0f80*/  LDG.E R8, desc[UR6][R54.64+0x8] ;  /* 0x0000080636087981 */ /* 0x000ea8000c1e1900 */
[----:B------:R-:W2:Y:S04]  /*0f90*/  LDG.E R9, desc[UR6][R54.64+0xc] ;  /* 0x00000c0636097981 */ /* 0x000ea8000c1e1900 */
[----:B------:R0:W2:Y:S01]  /*0fa0*/  LDG.E R56, desc[UR6][R54.64+0x10] ;  /* 0x0000100636387981 */ /* 0x0000a2000c1e1900 */
[----:B------:R-:W-:Y:S01]  /*0fb0*/  UMOV UR4, 0x13813814 ;  /* 0x1381381400047882 */ /* 0x000fe20000000000 */
[----:B------:R-:W-:Y:S01]  /*0fc0*/  UMOV UR5, 0x3fa38138 ;  /* 0x3fa3813800057882 */ /* 0x000fe20000000000 */
[----:B------:R-:W-:Y:S01]  /*0fd0*/  UMOV UR8, 0x1d41d41d ;  /* 0x1d41d41d00087882 */ /* 0x000fe20000000000 */
[----:B------:R-:W-:Y:S01]  /*0fe0*/  UMOV UR9, 0x3f6d41d4 ;  /* 0x3f6d41d400097882 */ /* 0x000fe20000000000 */
[----:B------:R-:W1:Y:S01]  /*0ff0*/  MUFU.RCP64H R43, R41 ;  /* 0x00000029002b7308 */ /* 0x000e620000001800 */
[----:B------:R-:W-:Y:S07]  /*1000*/  BSSY.RECONVERGENT B0, `(.L_x_7) ;  /* 0x000002a000007945 */ /* 0x000fee0003800200 */
[----:B---3--:R-:W3:Y:S08]  /*1010*/  F2F.F64.F32 R48, R58 ;  /* 0x0000003a00307310 */ /* 0x008ef00000201800 */
[----:B----4-:R4:W0:Y:S01]  /*1020*/  F2F.F64.F32 R46, R42 ;  /* 0x0000002a002e7310 */ /* 0x0108220000201800 */
[----:B---3--:R-:W-:-:S07]  /*1030*/  DMUL R48, R48, UR4 ;  /* 0x0000000430307c28 */ /* 0x008fce0008000000 */
[----:B--2---:R-:W2:Y:S01]  /*1040*/  F2F.F64.F32 R44, R60 ;  /* 0x0000003c002c7310 */ /* 0x004ea20000201800 */
[----:B----4-:R-:W-:Y:S01]  /*1050*/  IMAD.MOV.U32 R42, RZ, RZ, 0x1 ;  /* 0x00000001ff2a7424 */ /* 0x010fe200078e00ff */
[----:B0-----:R-:W-:Y:S01]  /*1060*/  DFMA R46, R46, UR8, -R48 ;  /* 0x000000082e2e7c2b */ /* 0x001fe20008000830 */
[----:B------:R-:W-:-:S05]  /*1070*/  UMOV UR8, 0x9999999a ;  /* 0x9999999a00087882 */ /* 0x000fca0000000000 */
[----:B------:R-:W0:Y:S01]  /*1080*/  F2F.F64.F32 R48, R57 ;  /* 0x0000003900307310 */ /* 0x000e220000201800 */
[----:B------:R-:W-:Y:S02]  /*1090*/  UMOV UR9, 0x3fc99999 ;  /* 0x3fc9999900097882 */ /* 0x000fe40000000000 */
[----:B--2---:R-:W-:Y:S01]  /*10a0*/  DFMA R44, R44, UR8, R46 ;  /* 0x000000082c2c7c2b */ /* 0x004fe2000800002e */
[----:B------:R-:W-:-:S04]  /*10b0*/  UMOV UR9, 0x3fe99999 ;  /* 0x3fe9999900097882 */ /* 0x000fc80000000000 */
[----:B------:R-:W2:Y:S03]  /*10c0*/  F2F.F64.F32 R46, R7 ;  /* 0x00000007002e7310 */ /* 0x000ea60000201800 */
[----:B0-----:R-:W-:-:S05]  /*10d0*/  DFMA R48, R48, -UR8, R44 ;  /* 0x8000000830307c2b */ /* 0x001fca000800002c */
[----:B------:R-:W0:Y:S01]  /*10e0*/  F2F.F64.F32 R54, R8 ;  /* 0x0000000800367310 */ /* 0x000e220000201800 */
[----:B-1----:R-:W-:Y:S02]  /*10f0*/  DFMA R44, -R40, R42, 1 ;  /* 0x3ff00000282c742b */ /* 0x002fe4000000012a */
[----:B--2---:R-:W-:Y:S01]  /*1100*/  DFMA R46, R46, UR8, R48 ;  /* 0x000000082e2e7c2b */ /* 0x004fe20008000030 */
[----:B------:R-:W-:-:S05]  /*1110*/  UMOV UR9, 0x3fc99999 ;  /* 0x3fc9999900097882 */ /* 0x000fca0000000000 */
[----:B------:R-:W-:Y:S01]  /*1120*/  DFMA R44, R44, R44, R44 ;  /* 0x0000002c2c2c722b */ /* 0x000fe2000000002c */
[----:B------:R-:W1:Y:S01]  /*1130*/  F2F.F64.F32 R48, R9 ;  /* 0x0000000900307310 */ /* 0x000e620000201800 */
[----:B0-----:R-:W-:-:S06]  /*1140*/  DFMA R46, R54, -UR8, R46 ;  /* 0x80000008362e7c2b */ /* 0x001fcc000800002e */
[----:B------:R-:W-:Y:S01]  /*1150*/  DFMA R44, R42, R44, R42 ;  /* 0x0000002c2a2c722b */ /* 0x000fe2000000002a */
[----:B------:R-:W0:Y:S07]  /*1160*/  F2F.F64.F32 R56, R56 ;  /* 0x0000003800387310 */ /* 0x000e2e0000201800 */
[----:B------:R-:W-:Y:S02]  /*1170*/  DFMA R54, -R40, R44, 1 ;  /* 0x3ff000002836742b */ /* 0x000fe4000000012c */
[----:B-1----:R-:W-:Y:S01]  /*1180*/  DFMA R42, R48, UR4, R46 ;  /* 0x00000004302a7c2b */ /* 0x002fe2000800002e */
[----:B------:R-:W-:Y:S01]  /*1190*/  UMOV UR4, 0x1d41d41d ;  /* 0x1d41d41d00047882 */ /* 0x000fe20000000000 */
[----:B------:R-:W-:-:S04]  /*11a0*/  UMOV UR5, 0x3f6d41d4 ;  /* 0x3f6d41d400057882 */ /* 0x000fc80000000000 */
[----:B------:R-:W-:Y:S02]  /*11b0*/  DFMA R54, R44, R54, R44 ;  /* 0x000000362c36722b */ /* 0x000fe4000000002c */
[----:B0-----:R-:W-:-:S08]  /*11c0*/  DFMA R42, R56, -UR4, R42 ;  /* 0x80000004382a7c2b */ /* 0x001fd0000800002a */
[----:B------:R-:W-:Y:S02]  /*11d0*/  DMUL R44, R54, R42 ;  /* 0x0000002a362c7228 */ /* 0x000fe40000000000 */
[----:B------:R-:W-:-:S06]  /*11e0*/  FSETP.GEU.AND P1, PT, |R43|, 6.5827683646048100446e-37, PT ;  /* 0x036000002b00780b */ /* 0x000fcc0003f2e200 */
[----:B------:R-:W-:-:S08]  /*11f0*/  DFMA R8, -R40, R44, R42 ;  /* 0x0000002c2808722b */ /* 0x000fd0000000012a */
[----:B------:R-:W-:-:S10]  /*1200*/  DFMA R8, R54, R8, R44 ;  /* 0x000000083608722b */ /* 0x000fd4000000002c */
[----:B------:R-:W-:-:S05]  /*1210*/  FFMA R7, RZ, R41, R9 ;  /* 0x00000029ff077223 */ /* 0x000fca0000000009 */
[----:B------:R-:W-:-:S13]  /*1220*/  FSETP.GT.AND P0, PT, |R7|, 1.469367938527859385e-39, PT ;  /* 0x001000000700780b */ /* 0x000fda0003f04200 */
[----:B------:R-:W-:Y:S05]  /*1230*/  @P0 BRA P1, `(.L_x_8) ;  /* 0x0000000000180947 */ /* 0x000fea0000800000 */
[----:B------:R-:W-:Y:S01]  /*1240*/  MOV R46, R40 ;  /* 0x00000028002e7202 */ /* 0x000fe20000000f00 */
[----:B------:R-:W-:Y:S01]  /*1250*/  IMAD.MOV.U32 R47, RZ, RZ, R41 ;  /* 0x000000ffff2f7224 */ /* 0x000fe200078e0029 */
[----:B------:R-:W-:-:S07]  /*1260*/  MOV R8, 0x1280 ;  /* 0x0000128000087802 */ /* 0x000fce0000000f00 */
[----:B-----5:R-:W-:Y:S05]  /*1270*/  CALL.REL.NOINC `($__internal_0_$__cuda_sm20_div_rn_f64_full) ;  /* 0x0000000c00dc7944 */ /* 0x020fea0003c00000 */
[----:B------:R-:W-:Y:S01]  /*1280*/  MOV R8, R62 ;  /* 0x0000003e00087202 */ /* 0x000fe20000000f00 */
[----:B------:R-:W-:-:S07]  /*1290*/  IMAD.MOV.U32 R9, RZ, RZ, R63 ;  /* 0x000000ffff097224 */ /* 0x000fce00078e003f */
.L_x_8:
[----:B------:R-:W-:Y:S05]  /*12a0*/  BSYNC.RECONVERGENT B0 ;  /* 0x0000000000007941 */ /* 0x000fea0003800200 */
.L_x_7:
[----:B------:R-:W-:Y:S01]  /*12b0*/  DADD R2, R8, R2 ;  /* 0x0000000008027229 */ /* 0x000fe20000000002 */
[----:B------:R-:W0:Y:S07]  /*12c0*/  LDC.64 R56, c[0x0][0x3f0] ;  /* 0x0000fc00ff387b82 */ /* 0x000e2e0000000a00 */
[----:B------:R-:W-:Y:S01]  /*12d0*/  DFMA R50, R52, R2, R50 ;  /* 0x000000023432722b */ /* 0x000fe20000000032 */
[----:B------:R-:W1:Y:S08]  /*12e0*/  LDC.64 R8, c[0x0][0x388] ;  /* 0x0000e200ff087b82 */ /* 0x000e700000000a00 */
[----:B------:R-:W2:Y:S01]  /*12f0*/  LDC R3, c[0x0][0x398] ;  /* 0x0000e600ff037b82 */ /* 0x000ea20000000800 */
[----:B------:R-:W3:Y:S02]  /*1300*/  F2F.F32.F64 R51, R50 ;  /* 0x0000003200337310 */ /* 0x000ee40000301000 */
[----:B---3--:R3:W-:Y:S01]  /*1310*/  STG.E desc[UR6][R18.64], R51 ;  /* 0x0000003312007986 */ /* 0x0087e2000c101906 */
[----:B-1----:R-:W-:-:S04]  /*1320*/  IMAD.WIDE R8, R59, 0x4, R8 ;  /* 0x000000043b087825 */ /* 0x002fc800078e0208 */
[----:B------:R-:W-:Y:S01]  /*1330*/  BAR.SYNC.DEFER_BLOCKING 0x0 ;  /* 0x0000000000007b1d */ /* 0x000fe20000010000 */
[----:B--2---:R-:W-:-:S04]  /*1340*/  IMAD.WIDE R42, R3, 0x4, R8 ;  /* 0x00000004032a7825 */ /* 0x004fc800078e0208 */
[C---:B------:R-:W-:Y:S01]  /*1350*/  IMAD.WIDE R44, R3.reuse, 0x4, R42 ;  /* 0x00000004032c7825 */ /* 0x040fe200078e022a */
[----:B------:R1:W2:Y:S04]  /*1360*/  LDG.E R47, desc[UR6][R8.64] ;  /* 0x00000006082f7981 */ /* 0x0002a8000c1e1900 */
[----:B------:R-:W4:Y:S01]  /*1370*/  LDG.E R60, desc[UR6][R42.64] ;  /* 0x000000062a3c7981 */ /* 0x000f22000c1e1900 */
[----:B------:R-:W-:-:S03]  /*1380*/  IMAD.WIDE R58, R3, 0x4, R44 ;  /* 0x00000004033a7825 */ /* 0x000fc600078e022c */
[----:B------:R-:W4:Y:S04]  /*1390*/  LDG.E R46, desc[UR6][R44.64] ;  /* 0x000000062c2e7981 */ /* 0x000f28000c1e1900 */
[----:B------:R0:W4:Y:S01]  /*13a0*/  LDG.E R55, desc[UR6][R58.64] ;  /* 0x000000063a377981 */ /* 0x000122000c1e1900 */
[----:B------:R-:W-:-:S03]  /*13b0*/  IMAD.WIDE R62, R3, 0x4, R16 ;  /* 0x00000004033e7825 */ /* 0x000fc600078e0210 */
[----:B------:R-:W4:Y:S04]  /*13c0*/  LDG.E R54, desc[UR6][R16.64] ;  /* 0x0000000610367981 */ /* 0x000f28000c1e1900 */
[----:B------:R-:W4:Y:S01]  /*13d0*/  LDG.E R53, desc[UR6][R62.64] ;  /* 0x000000063e357981 */ /* 0x000f22000c1e1900 */
[----:B------:R-:W-:-:S03]  /*13e0*/  IMAD.WIDE R64, R3, 0x4, R62 ;  /* 0x0000000403407825 */ /* 0x000fc600078e023e */
[----:B------:R-:W4:Y:S04]  /*13f0*/  LDG.E R7, desc[UR6][R14.64] ;  /* 0x000000060e077981 */ /* 0x000f28000c1e1900 */
[----:B---3--:R-:W3:Y:S01]  /*1400*/  LDG.E R51, desc[UR6][R64.64] ;  /* 0x0000000640337981 */ /* 0x008ee2000c1e1900 */
[----:B-1----:R-:W-:-:S05]  /*1410*/  IMAD.WIDE R8, R3, 0x4, R64 ;  /* 0x0000000403087825 */ /* 0x002fca00078e0240 */
[----:B------:R1:W3:Y:S01]  /*1420*/  LDG.E R52, desc[UR6][R8.64] ;  /* 0x0000000608347981 */ /* 0x0002e2000c1e1900 */
[----:B------:R-:W-:Y:S02]  /*1430*/  IMAD.WIDE R66, R3, 0x4, R8 ;  /* 0x0000000403427825 */ /* 0x000fe400078e0208 */
[----:B------:R-:W1:Y:S03]  /*1440*/  LDC.64 R2, c[0x0][0x3e0] ;  /* 0x0000f800ff027b82 */ /* 0x000e660000000a00 */
[----:B------:R-:W3:Y:S01]  /*1450*/  LDG.E R49, desc[UR6][R66.64] ;  /* 0x0000000642317981 */ /* 0x000ee2000c1e1900 */
[----:B0-----:R-:W-:-:S05]  /*1460*/  IMAD.WIDE.U32 R56, R6, 0x4, R56 ;  /* 0x0000000406387825 */ /* 0x001fca00078e0038 */
[----:B------:R-:W3:Y:S01]  /*1470*/  LDG.E R48, desc[UR6][R56.64] ;  /* 0x0000000638307981 */ /* 0x000ee2000c1e1900 */
[----:B-1----:R-:W-:-:S05]  /*1480*/  IMAD.WIDE.U32 R58, R6, 0x4, R2 ;  /* 0x00000004063a7825 */ /* 0x002fca00078e0002 */
[----:B------:R-:W3:Y:S01]  /*1490*/  LDG.E R50, desc[UR6][R58.64] ;  /* 0x000000063a327981 */ /* 0x000ee2000c1e1900 */
[----:B------:R-:W-:Y:S01]  /*14a0*/  UMOV UR4, 0x1d41d41d ;  /* 0x1d41d41d00047882 */ /* 0x000fe20000000000 */
[----:B------:R-:W-:Y:S01]  /*14b0*/  UMOV UR5, 0x3f5d41d4 ;  /* 0x3f5d41d400057882 */ /* 0x000fe20000000000 */
[----:B------:R-:W-:Y:S01]  /*14c0*/  UMOV UR8, 0x9999999a ;  /* 0x9999999a00087882 */ /* 0x000fe20000000000 */
[----:B------:R-:W-:Y:S01]  /*14d0*/  UMOV UR9, 0x3fc99999 ;  /* 0x3fc9999900097882 */ /* 0x000fe20000000000 */
[----:B------:R-:W0:Y:S01]  /*14e0*/  MUFU.RCP64H R3, R41 ;  /* 0x0000002900037308 */ /* 0x000e220000001800 */
[----:B------:R-:W-:Y:S01]  /*14f0*/  UMOV UR10, 0x9999999a ;  /* 0x9999999a000a7882 */ /* 0x000fe20000000000 */
[----:B------:R-:W-:Y:S01]  /*1500*/  UMOV UR11, 0x3ff99999 ;  /* 0x3ff99999000b7882 */ /* 0x000fe20000000000 */
[----:B------:R-:W-:Y:S01]  /*1510*/  MOV R2, 0x1 ;  /* 0x0000000100027802 */ /* 0x000fe20000000f00 */
[----:B------:R-:W-:Y:S01]  /*1520*/  UMOV UR12, 0x71c71c72 ;  /* 0x71c71c72000c7882 */ /* 0x000fe20000000000 */
[----:B------:R-:W-:Y:S01]  /*1530*/  UMOV UR13, 0x4006c71c ;  /* 0x4006c71c000d7882 */ /* 0x000fe20000000000 */
[----:B------:R-:W-:Y:S02]  /*1540*/  BSSY.RECONVERGENT B0, `(.L_x_9) ;  /* 0x000002c000007945 */ /* 0x000fe40003800200 */
[----:B--2---:R-:W1:Y:S08]  /*1550*/  F2F.F64.F32 R44, R47 ;  /* 0x0000002f002c7310 */ /* 0x004e700000201800 */
[----:B----4-:R-:W2:Y:S01]  /*1560*/  F2F.F64.F32 R42, R60 ;  /* 0x0000003c002a7310 */ /* 0x010ea20000201800 */
[----:B-1----:R-:W-:-:S07]  /*1570*/  DMUL R44, R44, UR4 ;  /* 0x000000042c2c7c28 */ /* 0x002fce0008000000 */
[----:B------:R-:W1:Y:S01]  /*1580*/  F2F.F64.F32 R8, R46 ;  /* 0x0000002e00087310 */ /* 0x000e620000201800 */
[----:B------:R-:W-:Y:S01]  /*1590*/  UMOV UR4, 0x1a01a01a ;  /* 0x1a01a01a00047882 */ /* 0x000fe20000000000 */
[----:B------:R-:W-:Y:S02]  /*15a0*/  UMOV UR5, 0x3f9a01a0 ;  /* 0x3f9a01a000057882 */ /* 0x000fe40000000000 */
[----:B--2---:R-:W-:-:S04]  /*15b0*/  DFMA R44, R42, UR4, -R44 ;  /* 0x000000042a2c7c2b */ /* 0x004fc8000800082c */
[----:B------:R-:W2:Y:S04]  /*15c0*/  F2F.F64.F32 R42, R55 ;  /* 0x00000037002a7310 */ /* 0x000ea80000201800 */
[----:B-1----:R-:W-:-:S04]  /*15d0*/  DFMA R44, R8, -UR8, R44 ;  /* 0x80000008082c7c2b */ /* 0x002fc8000800002c */
[----:B------:R-:W1:Y:S04]  /*15e0*/  F2F.F64.F32 R8, R54 ;  /* 0x0000003600087310 */ /* 0x000e680000201800 */
[----:B--2---:R-:W-:-:S04]  /*15f0*/  DFMA R42, R42, UR10, R44 ;  /* 0x0000000a2a2a7c2b */ /* 0x004fc8000800002c */
[----:B------:R-:W2:Y:S01]  /*1600*/  F2F.F64.F32 R44, R53 ;  /* 0x00000035002c7310 */ /* 0x000ea20000201800 */
[----:B0-----:R-:W-:-:S03]  /*1610*/  DFMA R46, -R40, R2, 1 ;  /* 0x3ff00000282e742b */ /* 0x001fc60000000102 */
[----:B-1----:R-:W-:-:S04]  /*1620*/  DFMA R8, R8, -UR12, R42 ;  /* 0x8000000c08087c2b */ /* 0x002fc8000800002a */
[----:B---3--:R-:W0:Y:S01]  /*1630*/  F2F.F64.F32 R42, R51 ;  /* 0x00000033002a7310 */ /* 0x008e220000201800 */
[----:B------:R-:W-:-:S03]  /*1640*/  DFMA R46, R46, R46, R46 ;  /* 0x0000002e2e2e722b */ /* 0x000fc6000000002e */
[----:B--2---:R-:W-:-:S04]  /*1650*/  DFMA R8, R44, UR10, R8 ;  /* 0x0000000a2c087c2b */ /* 0x004fc80008000008 */
[----:B------:R-:W1:Y:S01]  /*1660*/  F2F.F64.F32 R44, R52 ;  /* 0x00000034002c7310 */ /* 0x000e620000201800 */
[----:B------:R-:W-:-:S03]  /*1670*/  DFMA R46, R2, R46, R2 ;  /* 0x0000002e022e722b */ /* 0x000fc60000000002 */
[----:B0-----:R-:W-:-:S04]  /*1680*/  DFMA R8, R42, -UR8, R8 ;  /* 0x800000082a087c2b */ /* 0x001fc80008000008 */
[----:B------:R-:W0:Y:S01]  /*1690*/  F2F.F64.F32 R42, R49 ;  /* 0x00000031002a7310 */ /* 0x000e220000201800 */
[----:B------:R-:W-:-:S03]  /*16a0*/  DFMA R2, -R40, R46, 1 ;  /* 0x3ff000002802742b */ /* 0x000fc6000000012e */
[----:B-1----:R-:W-:Y:S01]  /*16b0*/  DFMA R8, R44, UR4, R8 ;  /* 0x000000042c087c2b */ /* 0x002fe20008000008 */
[----:B------:R-:W-:Y:S01]  /*16c0*/  UMOV UR4, 0x1d41d41d ;  /* 0x1d41d41d00047882 */ /* 0x000fe20000000000 */
[----:B------:R-:W-:-:S03]  /*16d0*/  UMOV UR5, 0x3f5d41d4 ;  /* 0x3f5d41d400057882 */ /* 0x000fc60000000000 */
[----:B------:R-:W-:-:S03]  /*16e0*/  DFMA R46, R46, R2, R46 ;  /* 0x000000022e2e722b */ /* 0x000fc6000000002e */
[----:B0-----:R-:W-:-:S08]  /*16f0*/  DFMA R42, R42, -UR4, R8 ;  /* 0x800000042a2a7c2b */ /* 0x001fd00008000008 */
[----:B------:R-:W-:-:S08]  /*1700*/  DMUL R2, R46, R42 ;  /* 0x0000002a2e027228 */ /* 0x000fd00000000000 */
[----:B------:R-:W-:-:S08]  /*1710*/  DFMA R8, -R40, R2, R42 ;  /* 0x000000022808722b */ /* 0x000fd0000000012a */
[----:B------:R-:W-:Y:S01]  /*1720*/  DFMA R2, R46, R8, R2 ;  /* 0x000000082e02722b */ /* 0x000fe20000000002 */
[----:B------:R-:W-:Y:S01]  /*1730*/  FMUL R7, R48, R7 ;  /* 0x0000000730077220 */ /* 0x000fe20000400000 */
[----:B------:R-:W-:-:S08]  /*1740*/  FSETP.GEU.AND P1, PT, |R43|, 6.5827683646048100446e-37, PT ;  /* 0x036000002b00780b */ /* 0x000fd00003f2e200 */
[----:B------:R-:W-:Y:S01]  /*1750*/  FFMA R8, RZ, R41, R3 ;  /* 0x00000029ff087223 */ /* 0x000fe20000000003 */
[----:B------:R-:W0:Y:S04]  /*1760*/  F2F.F64.F32 R50, R50 ;  /* 0x0000003200327310 */ /* 0x000e280000201800 */
[----:B------:R-:W-:-:S04]  /*1770*/  FSETP.GT.AND P0, PT, |R8|, 1.469367938527859385e-39, PT ;  /* 0x001000000800780b */ /* 0x000fc80003f04200 */
[----:B------:R1:W2:Y:S09]  /*1780*/  F2F.F64.F32 R52, R7 ;  /* 0x0000000700347310 */ /* 0x0002b20000201800 */
[----:B01----:R-:W-:Y:S05]  /*1790*/  @P0 BRA P1, `(.L_x_10) ;  /* 0x0000000000180947 */ /* 0x003fea0000800000 */
[----:B------:R-:W-:Y:S01]  /*17a0*/  IMAD.MOV.U32 R46, RZ, RZ, R40 ;  /* 0x000000ffff2e7224 */ /* 0x000fe200078e0028 */
[----:B------:R-:W-:Y:S02]  /*17b0*/  MOV R47, R41 ;  /* 0x00000029002f7202 */ /* 0x000fe40000000f00 */
[----:B------:R-:W-:-:S07]  /*17c0*/  MOV R8, 0x17e0 ;  /* 0x000017e000087802 */ /* 0x000fce0000000f00 */
[----:B--2--5:R-:W-:Y:S05]  /*17d0*/  CALL.REL.NOINC `($__internal_0_$__cuda_sm20_div_rn_f64_full) ;  /* 0x0000000800847944 */ /* 0x024fea0003c00000 */
[----:B------:R-:W-:Y:S01]  /*17e0*/  IMAD.MOV.U32 R2, RZ, RZ, R62 ;  /* 0x000000ffff027224 */ /* 0x000fe200078e003e */
[----:B------:R-:W-:-:S07]  /*17f0*/  MOV R3, R63 ;  /* 0x0000003f00037202 */ /* 0x000fce0000000f00 */
.L_x_10:
[----:B------:R-:W-:Y:S05]  /*1800*/  BSYNC.RECONVERGENT B0 ;  /* 0x0000000000007941 */ /* 0x000fea0003800200 */
.L_x_9:
[----:B------:R-:W3:Y:S04]  /*1810*/  LDG.E R8, desc[UR6][R26.64] ;  /* 0x000000061a087981 */ /* 0x000ee8000c1e1900 */
[----:B------:R-:W4:Y:S04]  /*1820*/  LDG.E R7, desc[UR6][R24.64] ;  /* 0x0000000618077981 */ /* 0x000f28000c1e1900 */
[----:B------:R-:W2:Y:S04]  /*1830*/  LDG.E R46, desc[UR6][R28.64] ;  /* 0x000000061c2e7981 */ /* 0x000ea8000c1e1900 */
[----:B------:R0:W2:Y:S04]  /*1840*/  LDG.E R47, desc[UR6][R30.64] ;  /* 0x000000061e2f7981 */ /* 0x0000a8000c1e1900 */
[----:B------:R-:W2:Y:S04]  /*1850*/  LDG.E R32, desc[UR6][R32.64] ;  /* 0x0000000620207981 */ /* 0x000ea8000c1e1900 */
[----:B------:R-:W2:Y:S04]  /*1860*/  LDG.E R34, desc[UR6][R34.64] ;  /* 0x0000000622227981 */ /* 0x000ea8000c1e1900 */
[----:B------:R-:W2:Y:S04]  /*1870*/  LDG.E R36, desc[UR6][R36.64] ;  /* 0x0000000624247981 */ /* 0x000ea8000c1e1900 */
[----:B------:R-:W2:Y:S01]  /*1880*/  LDG.E R38, desc[UR6][R38.64] ;  /* 0x0000000626267981 */ /* 0x000ea2000c1e1900 */
[----:B------:R-:W-:Y:S01]  /*1890*/  UMOV UR4, 0x13813814 ;  /* 0x1381381400047882 */ /* 0x000fe20000000000 */
[----:B------:R-:W-:Y:S01]  /*18a0*/  UMOV UR5, 0x3fa38138 ;  /* 0x3fa3813800057882 */ /* 0x000fe20000000000 */
[----:B------:R-:W-:Y:S01]  /*18b0*/  UMOV UR8, 0x1d41d41d ;  /* 0x1d41d41d00087882 */ /* 0x000fe20000000000 */
[----:B------:R-:W-:Y:S01]  /*18c0*/  UMOV UR9, 0x3f6d41d4 ;  /* 0x3f6d41d400097882 */ /* 0x000fe20000000000 */
[----:B------:R-:W0:Y:S01]  /*18d0*/  MUFU.RCP64H R9, R41 ;  /* 0x0000002900097308 */ /* 0x000e220000001800 */
[----:B------:R-:W-:Y:S07]  /*18e0*/  BSSY.RECONVERGENT B0, `(.L_x_11) ;  /* 0x000002a000007945 */ /* 0x000fee0003800200 */
[----:B---3--:R1:W3:Y:S08]  /*18f0*/  F2F.F64.F32 R44, R8 ;  /* 0x00000008002c7310 */ /* 0x0082f00000201800 */
[----:B----4-:R-:W4:Y:S01]  /*1900*/  F2F.F64.F32 R42, R7 ;  /* 0x00000007002a7310 */ /* 0x010f220000201800 */
[----:B-1----:R-:W-:Y:S01]  /*1910*/  IMAD.MOV.U32 R8, RZ, RZ, 0x1 ;  /* 0x00000001ff087424 */ /* 0x002fe200078e00ff */
[----:B---3--:R-:W-:-:S06]  /*1920*/  DMUL R44, R44, UR4 ;  /* 0x000000042c2c7c28 */ /* 0x008fcc0008000000 */
[----:B--2---:R-:W1:Y:S01]  /*1930*/  F2F.F64.F32 R24, R46 ;  /* 0x0000002e00187310 */ /* 0x004e620000201800 */
[----:B0-----:R-:W-:Y:S02]  /*1940*/  DFMA R30, -R40, R8, 1 ;  /* 0x3ff00000281e742b */ /* 0x001fe40000000108 */
[----:B----4-:R-:W-:-:S05]  /*1950*/  DFMA R42, R42, UR8, -R44 ;  /* 0x000000082a2a7c2b */ /* 0x010fca000800082c */
[----:B------:R-:W0:Y:S01]  /*1960*/  F2F.F64.F32 R26, R47 ;  /* 0x0000002f001a7310 */ /* 0x000e220000201800 */
[----:B------:R-:W-:Y:S01]  /*1970*/  UMOV UR8, 0x9999999a ;  /* 0x9999999a00087882 */ /* 0x000fe20000000000 */
[----:B------:R-:W-:Y:S01]  /*1980*/  UMOV UR9, 0x3fc99999 ;  /* 0x3fc9999900097882 */ /* 0x000fe20000000000 */
[----:B------:R-:W-:Y:S02]  /*1990*/  DFMA R30, R30, R30, R30 ;  /* 0x0000001e1e1e722b */ /* 0x000fe4000000001e */
[----:B-1----:R-:W-:-:S03]  /*19a0*/  DFMA R24, R24, UR8, R42 ;  /* 0x0000000818187c2b */ /* 0x002fc6000800002a */
[----:B------:R-:W1:Y:S01]  /*19b0*/  F2F.F64.F32 R28, R32 ;  /* 0x00000020001c7310 */ /* 0x000e620000201800 */
[----:B------:R-:W-:Y:S02]  /*19c0*/  UMOV UR9, 0x3fe99999 ;  /* 0x3fe9999900097882 */ /* 0x000fe40000000000 */
[----:B------:R-:W-:Y:S02]  /*19d0*/  DFMA R30, R8, R30, R8 ;  /* 0x0000001e081e722b */ /* 0x000fe40000000008 */
[----:B0-----:R-:W-:-:S03]  /*19e0*/  DFMA R24, R26, -UR8, R24 ;  /* 0x800000081a187c2b */ /* 0x001fc60008000018 */
[----:B------:R-:W-:Y:S03]  /*19f0*/  F2F.F64.F32 R36, R36 ;  /* 0x0000002400247310 */ /* 0x000fe60000201800 */
[----:B------:R-:W-:Y:S02]  /*1a00*/  DFMA R8, -R40, R30, 1 ;  /* 0x3ff000002808742b */ /* 0x000fe4000000011e */
[----:B-1----:R-:W-:-:S03]  /*1a10*/  DFMA R24, R28, UR8, R24 ;  /* 0x000000081c187c2b */ /* 0x002fc60008000018 */
[----:B------:R-:W0:Y:S01]  /*1a20*/  F2F.F64.F32 R26, R34 ;  /* 0x00000022001a7310 */ /* 0x000e220000201800 */
[----:B------:R-:W-:Y:S02]  /*1a30*/  UMOV UR9, 0x3fc99999 ;  /* 0x3fc9999900097882 */ /* 0x000fe40000000000 */
[----:B------:R-:W-:-:S05]  /*1a40*/  DFMA R30, R30, R8, R30 ;  /* 0x000000081e1e722b */ /* 0x000fca000000001e */
[----:B------:R-:W1:Y:S01]  /*1a50*/  F2F.F64.F32 R38, R38 ;  /* 0x0000002600267310 */ /* 0x000e620000201800 */
[----:B0-----:R-:W-:-:S08]  /*1a60*/  DFMA R24, R26, -UR8, R24 ;  /* 0x800000081a187c2b */ /* 0x001fd00008000018 */
[----:B------:R-:W-:Y:S01]  /*1a70*/  DFMA R24, R36, UR4, R24 ;  /* 0x0000000424187c2b */ /* 0x000fe20008000018 */
[----:B------:R-:W-:Y:S01]  /*1a80*/  UMOV UR4, 0x1d41d41d ;  /* 0x1d41d41d00047882 */ /* 0x000fe20000000000 */
[----:B------:R-:W-:-:S06]  /*1a90*/  UMOV UR5, 0x3f6d41d4 ;  /* 0x3f6d41d400057882 */ /* 0x000fcc0000000000 */
[----:B-1----:R-:W-:-:S08]  /*1aa0*/  DFMA R42, R38, -UR4, R24 ;  /* 0x80000004262a7c2b */ /* 0x002fd00008000018 */
        /* <DEDUP_REMOVED lines=13> */
.L_x_12:
[----:B------:R-:W-:Y:S05]  /*1b80*/  BSYNC.RECONVERGENT B0 ;  /* 0x0000000000007941 */ /* 0x000fea0003800200 */
.L_x_11:
[----:B------:R-:W-:Y:S01]  /*1b90*/  DADD R2, R8, R2 ;  /* 0x0000000008027229 */ /* 0x000fe20000000002 */
[----:B------:R-:W0:Y:S07]  /*1ba0*/  LDCU UR4, c[0x0][0x3d8] ;  /* 0x00007b00ff0477ac */ /* 0x000e2e0008000800 */
[----:B------:R-:W-:-:S10]  /*1bb0*/  DFMA R2, R50, R2, R52 ;  /* 0x000000023202722b */ /* 0x000fd40000000034 */
[----:B------:R-:W1:Y:S02]  /*1bc0*/  F2F.F32.F64 R3, R2 ;  /* 0x0000000200037310 */ /* 0x000e640000301000 */
[----:B-1----:R1:W-:Y:S01]  /*1bd0*/  STG.E desc[UR6][R14.64], R3 ;  /* 0x000000030e007986 */ /* 0x0023e2000c101906 */
[----:B------:R-:W-:Y:S06]  /*1be0*/  BAR.SYNC.DEFER_BLOCKING 0x0 ;  /* 0x0000000000007b1d */ /* 0x000fec0000010000 */
[----:B------:R-:W2:Y:S04]  /*1bf0*/  LDG.E R9, desc[UR6][R10.64] ;  /* 0x000000060a097981 */ /* 0x000ea8000c1e1900 */
[----:B------:R-:W2:Y:S04]  /*1c00*/  LDG.E R24, desc[UR6][R18.64] ;  /* 0x0000000612187981 */ /* 0x000ea8000c1e1900 */
[----:B------:R-:W3:Y:S04]  /*1c10*/  LDG.E R7, desc[UR6][R16.64] ;  /* 0x0000000610077981 */ /* 0x000ee8000c1e1900 */
[----:B------:R-:W4:Y:S04]  /*1c20*/  LDG.E R26, desc[UR6][R14.64] ;  /* 0x000000060e1a7981 */ /* 0x000f28000c1e1900 */
[----:B------:R-:W4:Y:S04]  /*1c30*/  LDG.E R8, desc[UR6][R12.64] ;  /* 0x000000060c087981 */ /* 0x000f28000c1e1900 */
[----:B------:R-:W4:Y:S01]  /*1c40*/  LDG.E R28, desc[UR6][R20.64] ;  /* 0x00000006141c7981 */ /* 0x000f22000c1e1900 */
[----:B-----5:R-:W-:-:S04]  /*1c50*/  FMUL R0, R0, R0 ;  /* 0x0000000000007220 */ /* 0x020fc80000400000 */
[----:B0-----:R-:W-:-:S04]  /*1c60*/  FMUL R0, R0, UR4 ;  /* 0x0000000400007c20 */ /* 0x001fc80008400000 */
[----:B------:R-:W-:Y:S01]  /*1c70*/  FMUL R0, R0, UR4 ;  /* 0x0000000400007c20 */ /* 0x000fe20008400000 */
[----:B--2---:R-:W-:Y:S01]  /*1c80*/  FADD R9, R9, R24 ;  /* 0x0000001809097221 */ /* 0x004fe20000000000 */
[----:B---3--:R-:W-:-:S03]  /*1c90*/  FADD R7, R7, R7 ;  /* 0x0000000707077221 */ /* 0x008fc60000000000 */
[----:B----4-:R-:W-:Y:S01]  /*1ca0*/  FADD R9, R9, R26 ;  /* 0x0000001a09097221 */ /* 0x010fe20000000000 */
[----:B------:R-:W-:-:S03]  /*1cb0*/  FADD R7, R7, -R8 ;  /* 0x8000000807077221 */ /* 0x000fc60000000000 */
[----:B------:R-:W-:-:S04]  /*1cc0*/  FADD R28, R9, R28 ;  /* 0x0000001c091c7221 */ /* 0x000fc80000000000 */
[----:B------:R-:W-:-:S05]  /*1cd0*/  FFMA R7, R28, R0, R7 ;  /* 0x000000001c077223 */ /* 0x000fca0000000007 */
[----:B------:R1:W-:Y:S01]  /*1ce0*/  STG.E desc[UR6][R12.64], R7 ;  /* 0x000000070c007986 */ /* 0x0003e2000c101906 */
[----:B------:R-:W-:Y:S06]  /*1cf0*/  BAR.SYNC.DEFER_BLOCKING 0x0 ;  /* 0x0000000000007b1d */ /* 0x000fec0000010000 */
.L_x_0:
[----:B-1----:R-:W0:Y:S02]  /*1d00*/  LDC.64 R2, c[0x0][0x398] ;  /* 0x0000e600ff027b82 */ /* 0x002e240000000a00 */
[----:B0-----:R-:W-:-:S04]  /*1d10*/  ISETP.GE.AND P0, PT, R6, R3, PT ;  /* 0x000000030600720c */ /* 0x001fc80003f06270 */
[----:B------:R-:W-:-:S13]  /*1d20*/  ISETP.GE.OR P0, PT, R5, R2, P0 ;  /* 0x000000020500720c */ /* 0x000fda0000706670 */
[----:B------:R-:W-:Y:S05]  /*1d30*/  @P0 BRA `(.L_x_13) ;  /* 0x0000000400200947 */ /* 0x000fea0003800000 */
[----:B------:R-:W0:Y:S01]  /*1d40*/  LDC R26, c[0x0][0x42c] ;  /* 0x00010b00ff1a7b82 */ /* 0x000e220000000800 */
[----:B------:R-:W1:Y:S01]  /*1d50*/  LDCU UR4, c[0x0][0x3cc] ;  /* 0x00007980ff0477ac */ /* 0x000e620008000800 */
[----:B------:R-:W-:-:S06]  /*1d60*/  MOV R9, 0xfffffffe ;  /* 0xfffffffe00097802 */ /* 0x000fcc0000000f00 */
[----:B------:R-:W2:Y:S01]  /*1d70*/  LDC R7, c[0x0][0x3d0] ;  /* 0x0000f400ff077b82 */ /* 0x000ea20000000800 */
[----:B-1----:R-:W-:Y:S01]  /*1d80*/  UIADD3 UR4, UPT, UPT, UR4, 0x3, URZ ;  /* 0x0000000304047890 */ /* 0x002fe2000fffe0ff */
[----:B0-----:R-:W-:-:S05]  /*1d90*/  VIADDMNMX.U32 R0, R26, R9, 0x2, PT ;  /* 0x000000021a007446 */ /* 0x001fca0003800009 */
[----:B------:R-:W-:Y:S01]  /*1da0*/  IMAD.SHL.U32 R0, R0, 0x4, RZ ;  /* 0x0000000400007824 */ /* 0x000fe200078e00ff */
[----:B--2---:R-:W-:-:S03]  /*1db0*/  IADD3 R7, PT, PT, R7, 0x3, RZ ;  /* 0x0000000307077810 */ /* 0x004fc60007ffe0ff */
[----:B------:R-:W0:Y:S01]  /*1dc0*/  LDC R24, c[0x2][R0] ;  /* 0x0080000000187b82 */ /* 0x000e220000000800 */
[----:B------:R-:W-:-:S04]  /*1dd0*/  ISETP.NE.AND P0, PT, R6, R7, PT ;  /* 0x000000070600720c */ /* 0x000fc80003f05270 */
[----:B------:R-:W-:Y:S02]  /*1de0*/  ISETP.NE.OR P0, PT, R5, UR4, P0 ;  /* 0x0000000405007c0c */ /* 0x000fe40008705670 */
[----:B0-----:R-:W-:-:S11]  /*1df0*/  SHF.R.S32.HI R25, RZ, 0x1f, R24 ;  /* 0x0000001fff197819 */ /* 0x001fd60000011418 */
[----:B------:R-:W-:Y:S05]  /*1e00*/  @P0 BRA `(.L_x_14) ;  /* 0x0000000000240947 */ /* 0x000fea0003800000 */
[----:B------:R-:W0:Y:S01]  /*1e10*/  LDC R27, c[0x0][0x3c8] ;  /* 0x0000f200ff1b7b82 */ /* 0x000e220000000800 */
[----:B------:R-:W2:Y:S07]  /*1e20*/  LDG.E R0, desc[UR6][R16.64] ;  /* 0x0000000610007981 */ /* 0x000eae000c1e1900 */
[----:B------:R-:W0:Y:S02]  /*1e30*/  LDC.64 R8, c[0x0][0x3a0] ;  /* 0x0000e800ff087b82 */ /* 0x000e240000000a00 */
[----:B0-----:R-:W-:-:S06]  /*1e40*/  IMAD.WIDE R8, R27, 0x4, R8 ;  /* 0x000000041b087825 */ /* 0x001fcc00078e0208 */
[----:B------:R-:W2:Y:S01]  /*1e50*/  LDG.E R9, desc[UR6][R8.64] ;  /* 0x0000000608097981 */ /* 0x000ea2000c1e1900 */
[----:B------:R-:W-:Y:S05]  /*1e60*/  WARPSYNC.ALL ;  /* 0x0000000000007948 */ /* 0x000fea0003800000 */
[----:B--2---:R-:W-:-:S05]  /*1e70*/  FADD R27, R0, R9 ;  /* 0x00000009001b7221 */ /* 0x004fca0000000000 */
[----:B------:R0:W-:Y:S01]  /*1e80*/  STG.E desc[UR6][R16.64], R27 ;  /* 0x0000001b10007986 */ /* 0x0001e2000c101906 */
[----:B------:R-:W-:Y:S06]  /*1e90*/  BAR.SYNC.DEFER_BLOCKING 0x0 ;  /* 0x0000000000007b1d */ /* 0x000fec0000010000 */
.L_x_14:
[----:B------:R-:W-:Y:S05]  /*1ea0*/  BRX R24 -0x1eb0                                                                    (*"BRANCH_TARGETS .L_x_100,.L_x_101,.L_x_102"*) ;  /* 0xffffffe018547949 */ /* 0x000fea000383ffff */
.L_x_102:
[----:B------:R-:W-:-:S13]  /*1eb0*/  ISETP.NE.AND P0, PT, R26, 0x1, PT ;  /* 0x000000011a00780c */ /* 0x000fda0003f05270 */
[----:B------:R-:W-:Y:S05]  /*1ec0*/  @P0 BRA `(.L_x_15) ;  /* 0x0000000000780947 */ /* 0x000fea0003800000 */
.L_x_101:
[----:B0-----:R-:W2:Y:S01]  /*1ed0*/  LDG.E R17, desc[UR6][R12.64] ;  /* 0x000000060c117981 */ /* 0x001ea2000c1e1900 */
[----:B------:R-:W0:Y:S01]  /*1ee0*/  LDC.64 R8, c[0x0][0x3b8] ;  /* 0x0000ee00ff087b82 */ /* 0x000e220000000a00 */
[----:B------:R-:W1:Y:S01]  /*1ef0*/  LDCU UR4, c[0x0][0x3c8] ;  /* 0x00007900ff0477ac */ /* 0x000e620008000800 */
[----:B------:R-:W-:Y:S01]  /*1f00*/  LOP3.LUT R0, R26, 0xfffffffe, RZ, 0xc0, !PT ;  /* 0xfffffffe1a007812 */ /* 0x000fe200078ec0ff */
[----:B------:R-:W-:-:S03]  /*1f10*/  IMAD R25, R2, R3, RZ ;  /* 0x0000000302197224 */ /* 0x000fc600078e02ff */
[----:B------:R-:W-:Y:S01]  /*1f20*/  ISETP.NE.AND P0, PT, R0, 0x2, PT ;  /* 0x000000020000780c */ /* 0x000fe20003f05270 */
[----:B-1----:R-:W-:Y:S01]  /*1f30*/  IMAD R25, R25, UR4, R4 ;  /* 0x0000000419197c24 */ /* 0x002fe2000f8e0204 */
[----:B------:R-:W-:Y:S05]  /*1f40*/  WARPSYNC.ALL ;  /* 0x0000000000007948 */ /* 0x000fea0003800000 */
[----:B0-----:R-:W-:-:S05]  /*1f50*/  IMAD.WIDE R8, R25, 0x4, R8 ;  /* 0x0000000419087825 */ /* 0x001fca00078e0208 */
[----:B--2---:R1:W-:Y:S01]  /*1f60*/  STG.E desc[UR6][R8.64], R17 ;  /* 0x0000001108007986 */ /* 0x0043e2000c101906 */
[----:B------:R-:W-:Y:S06]  /*1f70*/  BAR.SYNC.DEFER_BLOCKING 0x0 ;  /* 0x0000000000007b1d */ /* 0x000fec0000010000 */
[----:B------:R-:W-:Y:S05]  /*1f80*/  @P0 BRA `(.L_x_15) ;  /* 0x0000000000480947 */ /* 0x000fea0003800000 */
.L_x_100:
[----:B------:R-:W2:Y:S01]  /*1f90*/  LDG.E R10, desc[UR6][R10.64] ;  /* 0x000000060a0a7981 */ /* 0x000ea2000c1e1900 */
[----:B-1----:R-:W1:Y:S01]  /*1fa0*/  LDC.64 R8, c[0x0][0x3c0] ;  /* 0x0000f000ff087b82 */ /* 0x002e620000000a00 */
[----:B------:R-:W0:Y:S02]  /*1fb0*/  LDCU UR4, c[0x0][0x3c8] ;  /* 0x00007900ff0477ac */ /* 0x000e240008000800 */
[----:B------:R-:W2:Y:S04]  /*1fc0*/  LDG.E R19, desc[UR6][R18.64] ;  /* 0x0000000612137981 */ /* 0x000ea8000c1e1900 */
[----:B------:R-:W3:Y:S04]  /*1fd0*/  LDG.E R15, desc[UR6][R14.64] ;  /* 0x000000060e0f7981 */ /* 0x000ee8000c1e1900 */
[----:B------:R-:W4:Y:S04]  /*1fe0*/  LDG.E R21, desc[UR6][R20.64] ;  /* 0x0000000614157981 */ /* 0x000f28000c1e1900 */
[----:B------:R-:W5:Y:S01]  /*1ff0*/  LDG.E R22, desc[UR6][R22.64] ;  /* 0x0000000616167981 */ /* 0x000f62000c1e1900 */
[----:B------:R-:W-:-:S04]  /*2000*/  IMAD R3, R2, R3, RZ ;  /* 0x0000000302037224 */ /* 0x000fc800078e02ff */
[----:B0-----:R-:W-:Y:S01]  /*2010*/  IMAD R17, R3, UR4, R4 ;  /* 0x0000000403117c24 */ /* 0x001fe2000f8e0204 */
[----:B------:R-:W-:Y:S05]  /*2020*/  WARPSYNC.ALL ;  /* 0x0000000000007948 */ /* 0x000fea0003800000 */
[----:B-1----:R-:W-:-:S04]  /*2030*/  IMAD.WIDE R8, R17, 0x4, R8 ;  /* 0x0000000411087825 */ /* 0x002fc800078e0208 */
[----:B--2---:R-:W-:-:S04]  /*2040*/  FADD R0, R10, R19 ;  /* 0x000000130a007221 */ /* 0x004fc80000000000 */
[----:B---3--:R-:W-:-:S04]  /*2050*/  FADD R0, R0, R15 ;  /* 0x0000000f00007221 */ /* 0x008fc80000000000 */
[----:B----4-:R-:W-:Y:S01]  /*2060*/  FADD R3, R0, R21 ;  /* 0x0000001500037221 */ /* 0x010fe20000000000 */
[----:B-----5:R-:W-:-:S04]  /*2070*/  FMUL R0, R22, R22 ;  /* 0x0000001616007220 */ /* 0x020fc80000400000 */
[----:B------:R-:W-:-:S05]  /*2080*/  FMUL R3, R0, R3 ;  /* 0x0000000300037220 */ /* 0x000fca0000400000 */
[----:B------:R2:W-:Y:S01]  /*2090*/  STG.E desc[UR6][R8.64], R3 ;  /* 0x0000000308007986 */ /* 0x0005e2000c101906 */
[----:B------:R-:W-:Y:S06]  /*20a0*/  BAR.SYNC.DEFER_BLOCKING 0x0 ;  /* 0x0000000000007b1d */ /* 0x000fec0000010000 */
.L_x_15:
[----:B------:R-:W3:Y:S02]  /*20b0*/  LDC R4, c[0x0][0x3d4] ;  /* 0x0000f500ff047b82 */ /* 0x000ee40000000800 */
[----:B---3--:R-:W-:-:S05]  /*20c0*/  IMAD.IADD R0, R2, 0x1, -R4 ;  /* 0x0000000102007824 */ /* 0x008fca00078e0a04 */
[----:B------:R-:W-:-:S04]  /*20d0*/  ISETP.GE.AND P0, PT, R5, R0, PT ;  /* 0x000000000500720c */ /* 0x000fc80003f06270 */
[----:B------:R-:W-:-:S04]  /*20e0*/  ISETP.LT.OR P0, PT, R5, R4, P0 ;  /* 0x000000040500720c */ /* 0x000fc80000701670 */
[----:B------:R-:W-:-:S13]  /*20f0*/  ISETP.NE.OR P0, PT, R6, R7, P0 ;  /* 0x000000070600720c */ /* 0x000fda0000705670 */
[----:B------:R-:W-:Y:S05]  /*2100*/  @P0 BRA `(.L_x_13) ;  /* 0x00000000002c0947 */ /* 0x000fea0003800000 */
[----:B------:R-:W3:Y:S01]  /*2110*/  LDG.E R13, desc[UR6][R12.64] ;  /* 0x000000060c0d7981 */ /* 0x000ee2000c1e1900 */
[----:B------:R-:W4:Y:S01]  /*2120*/  LDC.64 R6, c[0x0][0x3b0] ;  /* 0x0000ec00ff067b82 */ /* 0x000f220000000a00 */
[----:B------:R-:W5:Y:S01]  /*2130*/  LDCU UR4, c[0x0][0x3c8] ;  /* 0x00007900ff0477ac */ /* 0x000f620008000800 */
[----:B--2---:R-:W-:Y:S01]  /*2140*/  IADD3 R3, PT, PT, -R4, RZ, RZ ;  /* 0x000000ff04037210 */ /* 0x004fe20007ffe1ff */
[----:B------:R-:W-:-:S03]  /*2150*/  IMAD.IADD R5, R5, 0x1, -R4 ;  /* 0x0000000105057824 */ /* 0x000fc600078e0a04 */
[----:B------:R-:W-:-:S05]  /*2160*/  LEA R2, R3, R2, 0x1 ;  /* 0x0000000203027211 */ /* 0x000fca00078e08ff */
[----:B-----5:R-:W-:Y:S01]  /*2170*/  IMAD R3, R2, UR4, R5 ;  /* 0x0000000402037c24 */ /* 0x020fe2000f8e0205 */
[----:B------:R-:W-:Y:S05]  /*2180*/  WARPSYNC.ALL ;  /* 0x0000000000007948 */ /* 0x000fea0003800000 */
[----:B----4-:R-:W-:-:S05]  /*2190*/  IMAD.WIDE R2, R3, 0x4, R6 ;  /* 0x0000000403027825 */ /* 0x010fca00078e0206 */
[----:B---3--:R3:W-:Y:S01]  /*21a0*/  STG.E desc[UR6][R2.64], R13 ;  /* 0x0000000d02007986 */ /* 0x0087e2000c101906 */
[----:B------:R-:W-:Y:S06]  /*21b0*/  BAR.SYNC.DEFER_BLOCKING 0x0 ;  /* 0x0000000000007b1d */ /* 0x000fec0000010000 */
.L_x_13:
[----:B------:R-:W-:Y:S05]  /*21c0*/  WARPSYNC.ALL ;  /* 0x0000000000007948 */ /* 0x000fea0003800000 */
[----:B------:R-:W-:Y:S06]  /*21d0*/  BAR.SYNC.DEFER_BLOCKING 0x0 ;  /* 0x0000000000007b1d */ /* 0x000fec0000010000 */
[----:B------:R-:W-:Y:S05]  /*21e0*/  EXIT ;  /* 0x000000000000794d */ /* 0x000fea0003800000 */
        .weak           $__internal_0_$__cuda_sm20_div_rn_f64_full
        .type           $__internal_0_$__cuda_sm20_div_rn_f64_full,@function
        .size           $__internal_0_$__cuda_sm20_div_rn_f64_full,(.L_x_103 - $__internal_0_$__cuda_sm20_div_rn_f64_full)
$__internal_0_$__cuda_sm20_div_rn_f64_full:
[----:B------:R-:W-:Y:S01]  /*21f0*/  FSETP.GEU.AND P2, PT, |R43|, 1.469367938527859385e-39, PT ;  /* 0x001000002b00780b */ /* 0x000fe20003f4e200 */
[----:B------:R-:W-:Y:S01]  /*2200*/  IMAD.MOV.U32 R62, RZ, RZ, 0x1 ;  /* 0x00000001ff3e7424 */ /* 0x000fe200078e00ff */
[C---:B------:R-:W-:Y:S01]  /*2210*/  FSETP.GEU.AND P0, PT, |R47|.reuse, 1.469367938527859385e-39, PT ;  /* 0x001000002f00780b */ /* 0x040fe20003f0e200 */
[----:B------:R-:W-:Y:S01]  /*2220*/  BSSY.RECONVERGENT B1, `(.L_x_16) ;  /* 0x0000054000017945 */ /* 0x000fe20003800200 */
[----:B------:R-:W-:Y:S02]  /*2230*/  LOP3.LUT R44, R47, 0x800fffff, RZ, 0xc0, !PT ;  /* 0x800fffff2f2c7812 */ /* 0x000fe400078ec0ff */
[----:B------:R-:W-:Y:S02]  /*2240*/  LOP3.LUT R7, R43, 0x7ff00000, RZ, 0xc0, !PT ;  /* 0x7ff000002b077812 */ /* 0x000fe400078ec0ff */
[----:B------:R-:W-:Y:S01]  /*2250*/  LOP3.LUT R45, R44, 0x3ff00000, RZ, 0xfc, !PT ;  /* 0x3ff000002c2d7812 */ /* 0x000fe200078efcff */
[----:B------:R-:W-:Y:S01]  /*2260*/  IMAD.MOV.U32 R44, RZ, RZ, R46 ;  /* 0x000000ffff2c7224 */ /* 0x000fe200078e002e */
[----:B------:R-:W-:-:S02]  /*2270*/  MOV R9, 0x1ca00000 ;  /* 0x1ca0000000097802 */ /* 0x000fc40000000f00 */
[C---:B------:R-:W-:Y:S02]  /*2280*/  LOP3.LUT R57, R47.reuse, 0x7ff00000, RZ, 0xc0, !PT ;  /* 0x7ff000002f397812 */ /* 0x040fe400078ec0ff */
[----:B------:R-:W-:Y:S01]  /*2290*/  @!P2 LOP3.LUT R48, R47, 0x7ff00000, RZ, 0xc0, !PT ;  /* 0x7ff000002f30a812 */ /* 0x000fe200078ec0ff */
[----:B------:R-:W-:Y:S01]  /*22a0*/  @!P0 DMUL R44, R46, 8.98846567431157953865e+307 ;  /* 0x7fe000002e2c8828 */ /* 0x000fe20000000000 */
[C---:B------:R-:W-:Y:S02]  /*22b0*/  ISETP.GE.U32.AND P1, PT, R7.reuse, R57, PT ;  /* 0x000000390700720c */ /* 0x040fe40003f26070 */
[----:B------:R-:W-:Y:S02]  /*22c0*/  @!P2 ISETP.GE.U32.AND P3, PT, R7, R48, PT ;  /* 0x000000300700a20c */ /* 0x000fe40003f66070 */
[C---:B------:R-:W-:Y:S01]  /*22d0*/  SEL R49, R9.reuse, 0x63400000, !P1 ;  /* 0x6340000009317807 */ /* 0x040fe20004800000 */
[----:B------:R-:W0:Y:S01]  /*22e0*/  MUFU.RCP64H R63, R45 ;  /* 0x0000002d003f7308 */ /* 0x000e220000001800 */
[----:B------:R-:W-:-:S02]  /*22f0*/  @!P2 SEL R61, R9, 0x63400000, !P3 ;  /* 0x63400000093da807 */ /* 0x000fc40005800000 */
[--C-:B------:R-:W-:Y:S02]  /*2300*/  LOP3.LUT R49, R49, 0x800fffff, R43.reuse, 0xf8, !PT ;  /* 0x800fffff31317812 */ /* 0x100fe400078ef82b */
[----:B------:R-:W-:Y:S02]  /*2310*/  @!P2 LOP3.LUT R48, R61, 0x80000000, R43, 0xf8, !PT ;  /* 0x800000003d30a812 */ /* 0x000fe400078ef82b */
[----:B------:R-:W-:Y:S02]  /*2320*/  @!P2 MOV R60, RZ ;  /* 0x000000ff003ca202 */ /* 0x000fe40000000f00 */
[----:B------:R-:W-:Y:S01]  /*2330*/  @!P2 LOP3.LUT R61, R48, 0x100000, RZ, 0xfc, !PT ;  /* 0x00100000303da812 */ /* 0x000fe200078efcff */
[----:B------:R-:W-:Y:S01]  /*2340*/  IMAD.MOV.U32 R48, RZ, RZ, R42 ;  /* 0x000000ffff307224 */ /* 0x000fe200078e002a */
[----:B------:R-:W-:Y:S02]  /*2350*/  MOV R56, R7 ;  /* 0x0000000700387202 */ /* 0x000fe40000000f00 */
[----:B------:R-:W-:-:S03]  /*2360*/  @!P0 LOP3.LUT R57, R45, 0x7ff00000, RZ, 0xc0, !PT ;  /* 0x7ff000002d398812 */ /* 0x000fc600078ec0ff */
[----:B------:R-:W-:Y:S02]  /*2370*/  @!P2 DFMA R48, R48, 2, -R60 ;  /* 0x400000003030a82b */ /* 0x000fe4000000083c */
[----:B0-----:R-:W-:-:S08]  /*2380*/  DFMA R60, R62, -R44, 1 ;  /* 0x3ff000003e3c742b */ /* 0x001fd0000000082c */
[----:B------:R-:W-:Y:S01]  /*2390*/  DFMA R60, R60, R60, R60 ;  /* 0x0000003c3c3c722b */ /* 0x000fe2000000003c */
[----:B------:R-:W-:-:S05]  /*23a0*/  @!P2 LOP3.LUT R56, R49, 0x7ff00000, RZ, 0xc0, !PT ;  /* 0x7ff000003138a812 */ /* 0x000fca00078ec0ff */
[----:B------:R-:W-:Y:S02]  /*23b0*/  VIADD R58, R56, 0xffffffff ;  /* 0xffffffff383a7836 */ /* 0x000fe40000000000 */
[----:B------:R-:W-:-:S03]  /*23c0*/  DFMA R62, R62, R60, R62 ;  /* 0x0000003c3e3e722b */ /* 0x000fc6000000003e */
[----:B------:R-:W-:Y:S02]  /*23d0*/  ISETP.GT.U32.AND P0, PT, R58, 0x7feffffe, PT ;  /* 0x7feffffe3a00780c */ /* 0x000fe40003f04070 */
[----:B------:R-:W-:-:S03]  /*23e0*/  IADD3 R58, PT, PT, R57, -0x1, RZ ;  /* 0xffffffff393a7810 */ /* 0x000fc60007ffe0ff */
[----:B------:R-:W-:Y:S01]  /*23f0*/  DFMA R64, R62, -R44, 1 ;  /* 0x3ff000003e40742b */ /* 0x000fe2000000082c */
[----:B------:R-:W-:-:S07]  /*2400*/  ISETP.GT.U32.OR P0, PT, R58, 0x7feffffe, P0 ;  /* 0x7feffffe3a00780c */ /* 0x000fce0000704470 */
[----:B------:R-:W-:-:S08]  /*2410*/  DFMA R64, R62, R64, R62 ;  /* 0x000000403e40722b */ /* 0x000fd0000000003e */
[----:B------:R-:W-:-:S08]  /*2420*/  DMUL R62, R64, R48 ;  /* 0x00000030403e7228 */ /* 0x000fd00000000000 */
[----:B------:R-:W-:-:S08]  /*2430*/  DFMA R60, R62, -R44, R48 ;  /* 0x8000002c3e3c722b */ /* 0x000fd00000000030 */
[----:B------:R-:W-:Y:S01]  /*2440*/  DFMA R60, R64, R60, R62 ;  /* 0x0000003c403c722b */ /* 0x000fe2000000003e */
[----:B------:R-:W-:Y:S10]  /*2450*/  @P0 BRA `(.L_x_17) ;  /* 0x00000000006c0947 */ /* 0x000ff40003800000 */
[----:B------:R-:W-:-:S04]  /*2460*/  LOP3.LUT R42, R47, 0x7ff00000, RZ, 0xc0, !PT ;  /* 0x7ff000002f2a7812 */ /* 0x000fc800078ec0ff */
[CC--:B------:R-:W-:Y:S02]  /*2470*/  ISETP.GE.U32.AND P0, PT, R7.reuse, R42.reuse, PT ;  /* 0x0000002a0700720c */ /* 0x0c0fe40003f06070 */
[----:B------:R-:W-:Y:S02]  /*2480*/  VIADDMNMX R7, R7, -R42, 0xb9600000, !PT ;  /* 0xb960000007077446 */ /* 0x000fe4000780092a */
[----:B------:R-:W-:Y:S02]  /*2490*/  SEL R42, R9, 0x63400000, !P0 ;  /* 0x63400000092a7807 */ /* 0x000fe40004000000 */
[----:B------:R-:W-:-:S05]  /*24a0*/  VIMNMX R7, PT, PT, R7, 0x46a00000, PT ;  /* 0x46a0000007077848 */ /* 0x000fca0003fe0100 */
[----:B------:R-:W-:Y:S02]  /*24b0*/  IMAD.IADD R7, R7, 0x1, -R42 ;  /* 0x0000000107077824 */ /* 0x000fe400078e0a2a */
[----:B------:R-:W-:-:S03]  /*24c0*/  IMAD.MOV.U32 R42, RZ, RZ, RZ ;  /* 0x000000ffff2a7224 */ /* 0x000fc600078e00ff */
[----:B------:R-:W-:-:S06]  /*24d0*/  IADD3 R43, PT, PT, R7, 0x7fe00000, RZ ;  /* 0x7fe00000072b7810 */ /* 0x000fcc0007ffe0ff */
[----:B------:R-:W-:-:S10]  /*24e0*/  DMUL R62, R60, R42 ;  /* 0x0000002a3c3e7228 */ /* 0x000fd40000000000 */
[----:B------:R-:W-:-:S13]  /*24f0*/  FSETP.GTU.AND P0, PT, |R63|, 1.469367938527859385e-39, PT ;  /* 0x001000003f00780b */ /* 0x000fda0003f0c200 */
[----:B------:R-:W-:Y:S05]  /*2500*/  @P0 BRA `(.L_x_18) ;  /* 0x0000000000940947 */ /* 0x000fea0003800000 */
[----:B------:R-:W-:-:S06]  /*2510*/  DFMA R44, R60, -R44, R48 ;  /* 0x8000002c3c2c722b */ /* 0x000fcc0000000030 */
[----:B------:R-:W-:-:S04]  /*2520*/  MOV R44, RZ ;  /* 0x000000ff002c7202 */ /* 0x000fc80000000f00 */
[C---:B------:R-:W-:Y:S02]  /*2530*/  FSETP.NEU.AND P0, PT, R45.reuse, RZ, PT ;  /* 0x000000ff2d00720b */ /* 0x040fe40003f0d000 */
[----:B------:R-:W-:-:S04]  /*2540*/  LOP3.LUT R46, R45, 0x80000000, R47, 0x48, !PT ;  /* 0x800000002d2e7812 */ /* 0x000fc800078e482f */
[----:B------:R-:W-:-:S07]  /*2550*/  LOP3.LUT R45, R46, R43, RZ, 0xfc, !PT ;  /* 0x0000002b2e2d7212 */ /* 0x000fce00078efcff */
[----:B------:R-:W-:Y:S05]  /*2560*/  @!P0 BRA `(.L_x_18) ;  /* 0x00000000007c8947 */ /* 0x000fea0003800000 */
[----:B------:R-:W-:Y:S01]  /*2570*/  IMAD.MOV R43, RZ, RZ, -R7 ;  /* 0x000000ffff2b7224 */ /* 0x000fe200078e0a07 */
[----:B------:R-:W-:Y:S02]  /*2580*/  MOV R42, RZ ;  /* 0x000000ff002a7202 */ /* 0x000fe40000000f00 */
[----:B------:R-:W-:-:S04]  /*2590*/  IADD3 R7, PT, PT, -R7, -0x43300000, RZ ;  /* 0xbcd0000007077810 */ /* 0x000fc80007ffe1ff */
[----:B------:R-:W-:Y:S02]  /*25a0*/  DFMA R42, R62, -R42, R60 ;  /* 0x8000002a3e2a722b */ /* 0x000fe4000000003c */
[----:B------:R-:W-:-:S08]  /*25b0*/  DMUL.RP R60, R60, R44 ;  /* 0x0000002c3c3c7228 */ /* 0x000fd00000008000 */
[----:B------:R-:W-:Y:S02]  /*25c0*/  FSETP.NEU.AND P0, PT, |R43|, R7, PT ;  /* 0x000000072b00720b */ /* 0x000fe40003f0d200 */
[----:B------:R-:W-:Y:S02]  /*25d0*/  LOP3.LUT R7, R61, R46, RZ, 0x3c, !PT ;  /* 0x0000002e3d077212 */ /* 0x000fe400078e3cff */
[----:B------:R-:W-:Y:S02]  /*25e0*/  FSEL R62, R60, R62, !P0 ;  /* 0x0000003e3c3e7208 */ /* 0x000fe40004000000 */
[----:B------:R-:W-:Y:S01]  /*25f0*/  FSEL R63, R7, R63, !P0 ;  /* 0x0000003f073f7208 */ /* 0x000fe20004000000 */
[----:B------:R-:W-:Y:S06]  /*2600*/  BRA `(.L_x_18) ;  /* 0x0000000000547947 */ /* 0x000fec0003800000 */
.L_x_17:
[----:B------:R-:W-:-:S14]  /*2610*/  DSETP.NAN.AND P0, PT, R42, R42, PT ;  /* 0x0000002a2a00722a */ /* 0x000fdc0003f08000 */
[----:B------:R-:W-:Y:S05]  /*2620*/  @P0 BRA `(.L_x_19) ;  /* 0x0000000000440947 */ /* 0x000fea0003800000 */
[----:B------:R-:W-:-:S14]  /*2630*/  DSETP.NAN.AND P0, PT, R46, R46, PT ;  /* 0x0000002e2e00722a */ /* 0x000fdc0003f08000 */
[----:B------:R-:W-:Y:S05]  /*2640*/  @P0 BRA `(.L_x_20) ;  /* 0x0000000000300947 */ /* 0x000fea0003800000 */
[----:B------:R-:W-:Y:S01]  /*2650*/  ISETP.NE.AND P0, PT, R56, R57, PT ;  /* 0x000000393800720c */ /* 0x000fe20003f05270 */
[----:B------:R-:W-:Y:S01]  /*2660*/  IMAD.MOV.U32 R62, RZ, RZ, 0x0 ;  /* 0x00000000ff3e7424 */ /* 0x000fe200078e00ff */
[----:B------:R-:W-:-:S11]  /*2670*/  MOV R63, 0xfff80000 ;  /* 0xfff80000003f7802 */ /* 0x000fd60000000f00 */
[----:B------:R-:W-:Y:S05]  /*2680*/  @!P0 BRA `(.L_x_18) ;  /* 0x0000000000348947 */ /* 0x000fea0003800000 */
[----:B------:R-:W-:Y:S02]  /*2690*/  ISETP.NE.AND P0, PT, R56, 0x7ff00000, PT ;  /* 0x7ff000003800780c */ /* 0x000fe40003f05270 */
[----:B------:R-:W-:Y:S02]  /*26a0*/  LOP3.LUT R63, R43, 0x80000000, R47, 0x48, !PT ;  /* 0x800000002b3f7812 */ /* 0x000fe400078e482f */
[----:B------:R-:W-:-:S13]  /*26b0*/  ISETP.EQ.OR P0, PT, R57, RZ, !P0 ;  /* 0x000000ff3900720c */ /* 0x000fda0004702670 */
[----:B------:R-:W-:Y:S01]  /*26c0*/  @P0 LOP3.LUT R7, R63, 0x7ff00000, RZ, 0xfc, !PT ;  /* 0x7ff000003f070812 */ /* 0x000fe200078efcff */
[----:B------:R-:W-:Y:S01]  /*26d0*/  @!P0 IMAD.MOV.U32 R62, RZ, RZ, RZ ;  /* 0x000000ffff3e8224 */ /* 0x000fe200078e00ff */
[----:B------:R-:W-:-:S03]  /*26e0*/  @P0 MOV R62, RZ ;  /* 0x000000ff003e0202 */ /* 0x000fc60000000f00 */
[----:B------:R-:W-:Y:S01]  /*26f0*/  @P0 IMAD.MOV.U32 R63, RZ, RZ, R7 ;  /* 0x000000ffff3f0224 */ /* 0x000fe200078e0007 */
[----:B------:R-:W-:Y:S06]  /*2700*/  BRA `(.L_x_18) ;  /* 0x0000000000147947 */ /* 0x000fec0003800000 */
.L_x_20:
[----:B------:R-:W-:Y:S02]  /*2710*/  LOP3.LUT R63, R47, 0x80000, RZ, 0xfc, !PT ;  /* 0x000800002f3f7812 */ /* 0x000fe400078efcff */
[----:B------:R-:W-:Y:S01]  /*2720*/  MOV R62, R46 ;  /* 0x0000002e003e7202 */ /* 0x000fe20000000f00 */
[----:B------:R-:W-:Y:S06]  /*2730*/  BRA `(.L_x_18) ;  /* 0x0000000000087947 */ /* 0x000fec0003800000 */
.L_x_19:
[----:B------:R-:W-:Y:S01]  /*2740*/  LOP3.LUT R63, R43, 0x80000, RZ, 0xfc, !PT ;  /* 0x000800002b3f7812 */ /* 0x000fe200078efcff */
[----:B------:R-:W-:-:S07]  /*2750*/  IMAD.MOV.U32 R62, RZ, RZ, R42 ;  /* 0x000000ffff3e7224 */ /* 0x000fce00078e002a */
.L_x_18:
[----:B------:R-:W-:Y:S05]  /*2760*/  BSYNC.RECONVERGENT B1 ;  /* 0x0000000000017941 */ /* 0x000fea0003800200 */
.L_x_16:
[----:B------:R-:W-:-:S04]  /*2770*/  HFMA2 R9, -RZ, RZ, 0, 0 ;  /* 0x00000000ff097431 */ /* 0x000fc800000001ff */
[----:B------:R-:W-:Y:S05]  /*2780*/  RET.REL.NODEC R8 `(_Z14kernel_propagaPfS_S_iiS_S_S_S_S_iiiifS_S_S_S_S_S_S_S_S_fi) ;  /* 0xffffffd8081c7950 */ /* 0x000fea0003c3ffff */
.L_x_21:
[----:B------:R-:W-:-:S00]  /*2790*/  BRA `(.L_x_21) ;  /* 0xfffffffc00fc7947 */ /* 0x000fc0000383ffff */
[----:B------:R-:W-:-:S00]  /*27a0*/  NOP ;  /* 0x0000000000007918 */ /* 0x000fc00000000000 */
        /* <DEDUP_REMOVED lines=13> */
.L_x_103:


//--------------------- .text._Z3PSIPfS_S_S_S_S_S_iiif --------------------------
	.section	.text._Z3PSIPfS_S_S_S_S_S_iiif,"ax",@progbits
	.align	128
        .global         _Z3PSIPfS_S_S_S_S_S_iiif
        .type           _Z3PSIPfS_S_S_S_S_S_iiif,@function
        .size           _Z3PSIPfS_S_S_S_S_S_iiif,(.L_x_104 - _Z3PSIPfS_S_S_S_S_S_iiif)
        .other          _Z3PSIPfS_S_S_S_S_S_iiif,@"STO_CUDA_ENTRY STV_DEFAULT"
_Z3PSIPfS_S_S_S_S_S_iiif:
.text._Z3PSIPfS_S_S_S_S_S_iiif:
[----:B------:R-:W-:Y:S01]  /*0000*/  LDC R1, c[0x0][0x37c] ;  /* 0x0000df00ff017b82 */ /* 0x000fe20000000800 */
[----:B------:R-:W0:Y:S01]  /*0010*/  S2R R9, SR_TID.X ;  /* 0x0000000000097919 */ /* 0x000e220000002100 */
[----:B------:R-:W1:Y:S01]  /*0020*/  LDCU UR8, c[0x0][0x3bc] ;  /* 0x00007780ff0877ac */ /* 0x000e620008000800 */
[----:B------:R-:W0:Y:S01]  /*0030*/  S2R R0, SR_CTAID.X ;  /* 0x0000000000007919 */ /* 0x000e220000002500 */
[----:B------:R-:W0:Y:S01]  /*0040*/  LDCU UR6, c[0x0][0x360] ;  /* 0x00006c00ff0677ac */ /* 0x000e220008000800 */
[----:B------:R-:W2:Y:S01]  /*0050*/  S2R R26, SR_TID.Y ;  /* 0x00000000001a7919 */ /* 0x000ea20000002200 */
[----:B------:R-:W2:Y:S01]  /*0060*/  LDCU UR7, c[0x0][0x364] ;  /* 0x00006c80ff0777ac */ /* 0x000ea20008000800 */
[----:B------:R-:W2:Y:S01]  /*0070*/  S2R R3, SR_CTAID.Y ;  /* 0x0000000000037919 */ /* 0x000ea20000002600 */
[----:B------:R-:W3:Y:S01]  /*0080*/  LDCU UR4, c[0x0][0x3c0] ;  /* 0x00007800ff0477ac */ /* 0x000ee20008000800 */
[----:B-1----:R-:W-:Y:S02]  /*0090*/  UIADD3 UR5, UPT, UPT, UR8, -0x4, URZ ;  /* 0xfffffffc08057890 */ /* 0x002fe4000fffe0ff */
[----:B---3--:R-:W-:Y:S01]  /*00a0*/  UIADD3 UR4, UPT, UPT, UR4, -0x4, URZ ;  /* 0xfffffffc04047890 */ /* 0x008fe2000fffe0ff */
[----:B0-----:R-:W-:-:S05]  /*00b0*/  IMAD R9, R0, UR6, R9 ;  /* 0x0000000600097c24 */ /* 0x001fca000f8e0209 */
[----:B------:R-:W-:Y:S01]  /*00c0*/  ISETP.GE.AND P0, PT, R9, UR5, PT ;  /* 0x0000000509007c0c */ /* 0x000fe2000bf06270 */
[----:B--2---:R-:W-:-:S03]  /*00d0*/  IMAD R26, R3, UR7, R26 ;  /* 0x00000007031a7c24 */ /* 0x004fc6000f8e021a */
[----:B------:R-:W-:-:S04]  /*00e0*/  ISETP.LT.OR P0, PT, R9, 0x4, P0 ;  /* 0x000000040900780c */ /* 0x000fc80000701670 */
[----:B------:R-:W-:-:S04]  /*00f0*/  ISETP.LT.U32.OR P0, PT, R26, 0x4, P0 ;  /* 0x000000041a00780c */ /* 0x000fc80000701470 */
[----:B------:R-:W-:-:S13]  /*0100*/  ISETP.GE.OR P0, PT, R26, UR4, P0 ;  /* 0x000000041a007c0c */ /* 0x000fda0008706670 */
[----:B------:R-:W-:Y:S05]  /*0110*/  @P0 EXIT ;  /* 0x000000000000094d */ /* 0x000fea0003800000 */
[----:B------:R-:W0:Y:S01]  /*0120*/  LDC.64 R4, c[0x0][0x380] ;  /* 0x0000e000ff047b82 */ /* 0x000e220000000a00 */
[----:B------:R-:W1:Y:S01]  /*0130*/  LDCU.64 UR4, c[0x0][0x358] ;  /* 0x00006b00ff0477ac */ /* 0x000e620008000a00 */
[----:B------:R-:W-:Y:S01]  /*0140*/  IMAD R3, R26, UR8, R9 ;  /* 0x000000081a037c24 */ /* 0x000fe2000f8e0209 */
[----:B------:R-:W2:Y:S05]  /*0150*/  LDCU UR6, c[0x0][0x3c4] ;  /* 0x00007880ff0677ac */ /* 0x000eaa0008000800 */
[----:B------:R-:W3:Y:S08]  /*0160*/  LDC.64 R14, c[0x0][0x388] ;  /* 0x0000e200ff0e7b82 */ /* 0x000ef00000000a00 */
[----:B------:R-:W4:Y:S01]  /*0170*/  LDC.64 R20, c[0x0][0x390] ;  /* 0x0000e400ff147b82 */ /* 0x000f220000000a00 */
[----:B0-----:R-:W-:-:S07]  /*0180*/  IMAD.WIDE R4, R3, 0x4, R4 ;  /* 0x0000000403047825 */ /* 0x001fce00078e0204 */
[----:B------:R-:W0:Y:S01]  /*0190*/  LDC.64 R6, c[0x0][0x3a8] ;  /* 0x0000ea00ff067b82 */ /* 0x000e220000000a00 */
[----:B-1----:R-:W5:Y:S04]  /*01a0*/  LDG.E R28, desc[UR4][R4.64+-0xc] ;  /* 0xfffff404041c7981 */ /* 0x002f68000c1e1900 */
[----:B------:R-:W5:Y:S04]  /*01b0*/  LDG.E R27, desc[UR4][R4.64+-0x10] ;  /* 0xfffff004041b7981 */ /* 0x000f68000c1e1900 */
[----:B------:R-:W5:Y:S04]  /*01c0*/  LDG.E R12, desc[UR4][R4.64+-0x8] ;  /* 0xfffff804040c7981 */ /* 0x000f68000c1e1900 */
[----:B------:R-:W5:Y:S04]  /*01d0*/  LDG.E R25, desc[UR4][R4.64+-0x4] ;  /* 0xfffffc0404197981 */ /* 0x000f68000c1e1900 */
[----:B------:R-:W5:Y:S04]  /*01e0*/  LDG.E R24, desc[UR4][R4.64+0x4] ;  /* 0x0000040404187981 */ /* 0x000f68000c1e1900 */
[----:B------:R-:W5:Y:S04]  /*01f0*/  LDG.E R23, desc[UR4][R4.64+0x8] ;  /* 0x0000080404177981 */ /* 0x000f68000c1e1900 */
[----:B------:R-:W5:Y:S01]  /*0200*/  LDG.E R10, desc[UR4][R4.64+0xc] ;  /* 0x00000c04040a7981 */ /* 0x000f62000c1e1900 */
[----:B---3--:R-:W-:-:S03]  /*0210*/  IMAD.WIDE.U32 R14, R9, 0x4, R14 ;  /* 0x00000004090e7825 */ /* 0x008fc600078e000e */
[----:B------:R-:W3:Y:S04]  /*0220*/  LDG.E R22, desc[UR4][R4.64+0x10] ;  /* 0x0000100404167981 */ /* 0x000ee8000c1e1900 */
[----:B------:R1:W3:Y:S01]  /*0230*/  LDG.E R0, desc[UR4][R14.64] ;  /* 0x000000040e007981 */ /* 0x0002e2000c1e1900 */
[----:B----4-:R-:W-:-:S04]  /*0240*/  IMAD.WIDE.U32 R20, R9, 0x4, R20 ;  /* 0x0000000409147825 */ /* 0x010fc800078e0014 */
[----:B0-----:R-:W-:Y:S01]  /*0250*/  IMAD.WIDE R6, R3, 0x4, R6 ;  /* 0x0000000403067825 */ /* 0x001fe200078e0206 */
[----:B------:R0:W4:Y:S04]  /*0260*/  LDG.E R2, desc[UR4][R20.64] ;  /* 0x0000000414027981 */ /* 0x000128000c1e1900 */
[----:B------:R-:W4:Y:S01]  /*0270*/  LDG.E R11, desc[UR4][R6.64] ;  /* 0x00000004060b7981 */ /* 0x000f22000c1e1900 */
[----:B--2---:R-:W2:Y:S01]  /*0280*/  F2F.F64.F32 R8, UR6 ;  /* 0x0000000600087d10 */ /* 0x004ea20008201800 */
[----:B------:R-:W-:Y:S01]  /*0290*/  UMOV UR6, 0x13813814 ;  /* 0x1381381400067882 */ /* 0x000fe20000000000 */
[----:B------:R-:W-:Y:S01]  /*02a0*/  UMOV UR7, 0x3fa38138 ;  /* 0x3fa3813800077882 */ /* 0x000fe20000000000 */
[----:B------:R-:W-:Y:S01]  /*02b0*/  UMOV UR8, 0x1d41d41d ;  /* 0x1d41d41d00087882 */ /* 0x000fe20000000000 */
[----:B------:R-:W-:Y:S01]  /*02c0*/  UMOV UR9, 0x3f6d41d4 ;  /* 0x3f6d41d400097882 */ /* 0x000fe20000000000 */
[----:B------:R-:W-:Y:S03]  /*02d0*/  BSSY.RECONVERGENT B0, `(.L_x_22) ;  /* 0x0000030000007945 */ /* 0x000fe60003800200 */
[----:B--2---:R-:W0:Y:S08]  /*02e0*/  MUFU.RCP64H R13, R9 ;  /* 0x00000009000d7308 */ /* 0x004e300000001800 */
[----:B-----5:R-:W2:Y:S08]  /*02f0*/  F2F.F64.F32 R18, R28 ;  /* 0x0000001c00127310 */ /* 0x020eb00000201800 */
[----:B------:R-:W5:Y:S01]  /*0300*/  F2F.F64.F32 R16, R27 ;  /* 0x0000001b00107310 */ /* 0x000f620000201800 */
[----:B--2---:R-:W-:-:S07]  /*0310*/  DMUL R18, R18, UR6 ;  /* 0x0000000612127c28 */ /* 0x004fce0008000000 */
[----:B-1----:R1:W2:Y:S01]  /*0320*/  F2F.F64.F32 R14, R12 ;  /* 0x0000000c000e7310 */ /* 0x0022a20000201800 */
[----:B-----5:R-:W-:Y:S01]  /*0330*/  DFMA R18, R16, UR8, -R18 ;  /* 0x0000000810127c2b */ /* 0x020fe20008000812 */
[----:B------:R-:W-:-:S06]  /*0340*/  UMOV UR8, 0x9999999a ;  /* 0x9999999a00087882 */ /* 0x000fcc0000000000 */
[----:B------:R-:W5:Y:S01]  /*0350*/  F2F.F64.F32 R16, R25 ;  /* 0x0000001900107310 */ /* 0x000f620000201800 */
[----:B------:R-:W-:Y:S01]  /*0360*/  UMOV UR9, 0x3fc99999 ;  /* 0x3fc9999900097882 */ /* 0x000fe20000000000 */
[----:B-1----:R-:W-:Y:S01]  /*0370*/  IMAD.MOV.U32 R12, RZ, RZ, 0x1 ;  /* 0x00000001ff0c7424 */ /* 0x002fe200078e00ff */
[----:B--2---:R-:W-:Y:S01]  /*0380*/  DFMA R18, R14, UR8, R18 ;  /* 0x000000080e127c2b */ /* 0x004fe20008000012 */
[----:B------:R-:W-:-:S04]  /*0390*/  UMOV UR9, 0x3fe99999 ;  /* 0x3fe9999900097882 */ /* 0x000fc80000000000 */
[----:B------:R-:W1:Y:S01]  /*03a0*/  F2F.F64.F32 R14, R24 ;  /* 0x00000018000e7310 */ /* 0x000e620000201800 */
[----:B0-----:R-:W-:Y:S02]  /*03b0*/  DFMA R20, -R8, R12, 1 ;  /* 0x3ff000000814742b */ /* 0x001fe4000000010c */
[----:B-----5:R-:W-:-:S05]  /*03c0*/  DFMA R16, R16, -UR8, R18 ;  /* 0x8000000810107c2b */ /* 0x020fca0008000012 */
[----:B------:R-:W0:Y:S01]  /*03d0*/  F2F.F64.F32 R18, R23 ;  /* 0x0000001700127310 */ /* 0x000e220000201800 */
[----:B------:R-:W-:Y:S01]  /*03e0*/  DFMA R20, R20, R20, R20 ;  /* 0x000000141414722b */ /* 0x000fe20000000014 */
[----:B----4-:R-:W-:Y:S01]  /*03f0*/  FMUL R11, R11, R2 ;  /* 0x000000020b0b7220 */ /* 0x010fe20000400000 */
[----:B-1----:R-:W-:Y:S01]  /*0400*/  DFMA R14, R14, UR8, R16 ;  /* 0x000000080e0e7c2b */ /* 0x002fe20008000010 */
[----:B------:R-:W-:-:S04]  /*0410*/  UMOV UR9, 0x3fc99999 ;  /* 0x3fc9999900097882 */ /* 0x000fc80000000000 */
[----:B------:R-:W1:Y:S01]  /*0420*/  F2F.F64.F32 R16, R10 ;  /* 0x0000000a00107310 */ /* 0x000e620000201800 */
[----:B------:R-:W-:Y:S02]  /*0430*/  DFMA R20, R12, R20, R12 ;  /* 0x000000140c14722b */ /* 0x000fe4000000000c */
[----:B0-----:R-:W-:-:S05]  /*0440*/  DFMA R14, R18, -UR8, R14 ;  /* 0x80000008120e7c2b */ /* 0x001fca000800000e */
[----:B------:R-:W-:Y:S01]  /*0450*/  F2F.F64.F32 R10, R11 ;  /* 0x0000000b000a7310 */ /* 0x000fe20000201800 */
[----:B------:R-:W-:Y:S02]  /*0460*/  DFMA R12, -R8, R20, 1 ;  /* 0x3ff00000080c742b */ /* 0x000fe40000000114 */
[----:B-1----:R-:W-:-:S05]  /*0470*/  DFMA R16, R16, UR6, R14 ;  /* 0x0000000610107c2b */ /* 0x002fca000800000e */
[----:B---3--:R-:W0:Y:S01]  /*0480*/  F2F.F64.F32 R18, R22 ;  /* 0x0000001600127310 */ /* 0x008e220000201800 */
[----:B------:R-:W-:Y:S01]  /*0490*/  UMOV UR6, 0x1d41d41d ;  /* 0x1d41d41d00067882 */ /* 0x000fe20000000000 */
[----:B------:R-:W-:Y:S01]  /*04a0*/  UMOV UR7, 0x3f6d41d4 ;  /* 0x3f6d41d400077882 */ /* 0x000fe20000000000 */
[----:B------:R-:W-:-:S05]  /*04b0*/  DFMA R12, R20, R12, R20 ;  /* 0x0000000c140c722b */ /* 0x000fca0000000014 */
[----:B------:R-:W1:Y:S01]  /*04c0*/  F2F.F64.F32 R14, R0 ;  /* 0x00000000000e7310 */ /* 0x000e620000201800 */
[----:B0-----:R-:W-:-:S08]  /*04d0*/  DFMA R16, R18, -UR6, R16 ;  /* 0x8000000612107c2b */ /* 0x001fd00008000010 */
[----:B-1----:R-:W-:-:S08]  /*04e0*/  DMUL R14, R14, R16 ;  /* 0x000000100e0e7228 */ /* 0x002fd00000000000 */
[----:B------:R-:W-:Y:S02]  /*04f0*/  DMUL R16, R14, R12 ;  /* 0x0000000c0e107228 */ /* 0x000fe40000000000 */
[----:B------:R-:W-:-:S06]  /*0500*/  FSETP.GEU.AND P1, PT, |R15|, 6.5827683646048100446e-37, PT ;  /* 0x036000000f00780b */ /* 0x000fcc0003f2e200 */
[----:B------:R-:W-:-:S08]  /*0510*/  DFMA R18, -R8, R16, R14 ;  /* 0x000000100812722b */ /* 0x000fd0000000010e */
[----:B------:R-:W-:-:S10]  /*0520*/  DFMA R12, R12, R18, R16 ;  /* 0x000000120c0c722b */ /* 0x000fd40000000010 */
[----:B------:R-:W-:-:S05]  /*0530*/  FFMA R2, RZ, R9, R13 ;  /* 0x00000009ff027223 */ /* 0x000fca000000000d */
[----:B------:R-:W-:-:S13]  /*0540*/  FSETP.GT.AND P0, PT, |R2|, 1.469367938527859385e-39, PT ;  /* 0x001000000200780b */ /* 0x000fda0003f04200 */
[----:B------:R-:W-:Y:S05]  /*0550*/  @P0 BRA P1, `(.L_x_23) ;  /* 0x00000000001c0947 */ /* 0x000fea0000800000 */
[----:B------:R-:W-:Y:S01]  /*0560*/  IMAD.MOV.U32 R12, RZ, RZ, R14 ;  /* 0x000000ffff0c7224 */ /* 0x000fe200078e000e */
[----:B------:R-:W-:Y:S01]  /*0570*/  MOV R28, 0x5c0 ;  /* 0x000005c0001c7802 */ /* 0x000fe20000000f00 */
[----:B------:R-:W-:Y:S02]  /*0580*/  IMAD.MOV.U32 R13, RZ, RZ, R15 ;  /* 0x000000ffff0d7224 */ /* 0x000fe400078e000f */
[----:B------:R-:W-:Y:S02]  /*0590*/  IMAD.MOV.U32 R16, RZ, RZ, R8 ;  /* 0x000000ffff107224 */ /* 0x000fe400078e0008 */
[----:B------:R-:W-:-:S07]  /*05a0*/  IMAD.MOV.U32 R17, RZ, RZ, R9 ;  /* 0x000000ffff117224 */ /* 0x000fce00078e0009 */
[----:B------:R-:W-:Y:S05]  /*05b0*/  CALL.REL.NOINC `($__internal_1_$__cuda_sm20_div_rn_f64_full) ;  /* 0x0000000400747944 */ /* 0x000fea0003c00000 */
[----:B------:R-:W-:-:S07]  /*05c0*/  MOV R12, R2 ;  /* 0x00000002000c7202 */ /* 0x000fce0000000f00 */
.L_x_23:
[----:B------:R-:W-:Y:S05]  /*05d0*/  BSYNC.RECONVERGENT B0 ;  /* 0x0000000000007941 */ /* 0x000fea0003800200 */
.L_x_22:
[----:B------:R-:W-:Y:S01]  /*05e0*/  DADD R10, R10, R12 ;  /* 0x000000000a0a7229 */ /* 0x000fe2000000000c */
[----:B------:R-:W0:Y:S05]  /*05f0*/  LDC R15, c[0x0][0x3bc] ;  /* 0x0000ef00ff0f7b82 */ /* 0x000e2a0000000800 */
[----:B------:R-:W1:Y:S03]  /*0600*/  F2F.F32.F64 R13, R10 ;  /* 0x0000000a000d7310 */ /* 0x000e660000301000 */
[----:B------:R-:W2:Y:S01]  /*0610*/  LDC.64 R18, c[0x0][0x380] ;  /* 0x0000e000ff127b82 */ /* 0x000ea20000000a00 */
[----:B-1----:R1:W-:Y:S01]  /*0620*/  STG.E desc[UR4][R6.64], R13 ;  /* 0x0000000d06007986 */ /* 0x0023e2000c101904 */
[----:B0-----:R-:W-:-:S04]  /*0630*/  IMAD.MOV R0, RZ, RZ, -R15 ;  /* 0x000000ffff007224 */ /* 0x001fc800078e0a0f */
[----:B------:R-:W-:-:S04]  /*0640*/  IMAD R17, R0, 0x4, R3 ;  /* 0x0000000400117824 */ /* 0x000fc800078e0203 */
[----:B--2---:R-:W-:Y:S01]  /*0650*/  IMAD.WIDE R18, R17, 0x4, R18 ;  /* 0x0000000411127825 */ /* 0x004fe200078e0212 */
[----:B------:R-:W-:Y:S03]  /*0660*/  BAR.SYNC.DEFER_BLOCKING 0x0 ;  /* 0x0000000000007b1d */ /* 0x000fe60000010000 */
[----:B------:R-:W-:-:S05]  /*0670*/  IMAD.WIDE R22, R15, 0x4, R18 ;  /* 0x000000040f167825 */ /* 0x000fca00078e0212 */
[----:B-1----:R-:W0:Y:S01]  /*0680*/  LDC.64 R6, c[0x0][0x3b0] ;  /* 0x0000ec00ff067b82 */ /* 0x002e220000000a00 */
[C---:B------:R-:W-:Y:S01]  /*0690*/  IMAD.WIDE R24, R15.reuse, 0x4, R22 ;  /* 0x000000040f187825 */ /* 0x040fe200078e0216 */
[----:B------:R-:W2:Y:S04]  /*06a0*/  LDG.E R21, desc[UR4][R22.64] ;  /* 0x0000000416157981 */ /* 0x000ea8000c1e1900 */
[----:B------:R-:W3:Y:S01]  /*06b0*/  LDG.E R2, desc[UR4][R18.64] ;  /* 0x0000000412027981 */ /* 0x000ee2000c1e1900 */
[----:B------:R-:W-:-:S03]  /*06c0*/  IMAD.WIDE R28, R15, 0x4, R24 ;  /* 0x000000040f1c7825 */ /* 0x000fc600078e0218 */
[----:B------:R-:W4:Y:S01]  /*06d0*/  LDG.E R16, desc[UR4][R24.64] ;  /* 0x0000000418107981 */ /* 0x000f22000c1e1900 */
[C---:B------:R-:W-:Y:S02]  /*06e0*/  IMAD.WIDE R10, R15.reuse, 0x4, R4 ;  /* 0x000000040f0a7825 */ /* 0x040fe400078e0204 */
[----:B------:R-:W1:Y:S01]  /*06f0*/  LDC.64 R4, c[0x0][0x398] ;  /* 0x0000e600ff047b82 */ /* 0x000e620000000a00 */
[----:B------:R-:W5:Y:S04]  /*0700*/  LDG.E R0, desc[UR4][R28.64] ;  /* 0x000000041c007981 */ /* 0x000f68000c1e1900 */
[----:B------:R0:W5:Y:S02]  /*0710*/  LDG.E R14, desc[UR4][R10.64] ;  /* 0x000000040a0e7981 */ /* 0x000164000c1e1900 */
[----:B0-----:R-:W-:-:S05]  /*0720*/  IMAD.WIDE R10, R15, 0x4, R10 ;  /* 0x000000040f0a7825 */ /* 0x001fca00078e020a */
[----:B------:R-:W5:Y:S01]  /*0730*/  LDG.E R13, desc[UR4][R10.64] ;  /* 0x000000040a0d7981 */ /* 0x000f62000c1e1900 */
[----:B------:R-:W-:-:S05]  /*0740*/  IMAD.WIDE R22, R15, 0x4, R10 ;  /* 0x000000040f167825 */ /* 0x000fca00078e020a */
[----:B------:R1:W5:Y:S01]  /*0750*/  LDG.E R12, desc[UR4][R22.64] ;  /* 0x00000004160c7981 */ /* 0x000362000c1e1900 */
[----:B------:R-:W-:-:S05]  /*0760*/  IMAD.WIDE R24, R15, 0x4, R22 ;  /* 0x000000040f187825 */ /* 0x000fca00078e0216 */
[----:B------:R-:W5:Y:S01]  /*0770*/  LDG.E R15, desc[UR4][R24.64] ;  /* 0x00000004180f7981 */ /* 0x000f62000c1e1900 */
[----:B-1----:R-:W-:Y:S02]  /*0780*/  IMAD.WIDE.U32 R22, R26, 0x4, R4 ;  /* 0x000000041a167825 */ /* 0x002fe400078e0004 */
[----:B------:R-:W0:Y:S03]  /*0790*/  LDC.64 R4, c[0x0][0x3a0] ;  /* 0x0000e800ff047b82 */ /* 0x000e260000000a00 */
[----:B------:R1:W5:Y:S01]  /*07a0*/  LDG.E R18, desc[UR4][R22.64] ;  /* 0x0000000416127981 */ /* 0x000362000c1e1900 */
[----:B------:R-:W-:-:S05]  /*07b0*/  IMAD.WIDE R6, R3, 0x4, R6 ;  /* 0x0000000403067825 */ /* 0x000fca00078e0206 */
[----:B------:R-:W5:Y:S01]  /*07c0*/  LDG.E R20, desc[UR4][R6.64] ;  /* 0x0000000406147981 */ /* 0x000f62000c1e1900 */
[----:B0-----:R-:W-:-:S05]  /*07d0*/  IMAD.WIDE.U32 R26, R26, 0x4, R4 ;  /* 0x000000041a1a7825 */ /* 0x001fca00078e0004 */
[----:B------:R-:W5:Y:S01]  /*07e0*/  LDG.E R19, desc[UR4][R26.64] ;  /* 0x000000041a137981 */ /* 0x000f62000c1e1900 */
[----:B------:R-:W-:Y:S01]  /*07f0*/  UMOV UR6, 0x13813814 ;  /* 0x1381381400067882 */ /* 0x000fe20000000000 */
[----:B------:R-:W-:Y:S01]  /*0800*/  UMOV UR7, 0x3fa38138 ;  /* 0x3fa3813800077882 */ /* 0x000fe20000000000 */
[----:B------:R-:W-:Y:S01]  /*0810*/  UMOV UR8, 0x1d41d41d ;  /* 0x1d41d41d00087882 */ /* 0x000fe20000000000 */
[----:B------:R-:W-:Y:S01]  /*0820*/  UMOV UR9, 0x3f6d41d4 ;  /* 0x3f6d41d400097882 */ /* 0x000fe20000000000 */
[----:B------:R-:W0:Y:S01]  /*0830*/  MUFU.RCP64H R3, R9 ;  /* 0x0000000900037308 */ /* 0x000e220000001800 */
[----:B------:R-:W-:Y:S07]  /*0840*/  BSSY.RECONVERGENT B0, `(.L_x_24) ;  /* 0x000002f000007945 */ /* 0x000fee0003800200 */
[----:B--2---:R-:W2:Y:S08]  /*0850*/  F2F.F64.F32 R10, R21 ;  /* 0x00000015000a7310 */ /* 0x004eb00000201800 */
[----:B---3--:R-:W3:Y:S01]  /*0860*/  F2F.F64.F32 R4, R2 ;  /* 0x0000000200047310 */ /* 0x008ee20000201800 */
[----:B--2---:R-:W-:-:S07]  /*0870*/  DMUL R10, R10, UR6 ;  /* 0x000000060a0a7c28 */ /* 0x004fce0008000000 */
[----:B----4-:R-:W1:Y:S01]  /*0880*/  F2F.F64.F32 R16, R16 ;  /* 0x0000001000107310 */ /* 0x010e620000201800 */
[----:B---3--:R-:W-:-:S07]  /*0890*/  DFMA R10, R4, UR8, -R10 ;  /* 0x00000008040a7c2b */ /* 0x008fce000800080a */
[----:B-----5:R-:W2:Y:S01]  /*08a0*/  F2F.F64.F32 R4, R0 ;  /* 0x0000000000047310 */ /* 0x020ea20000201800 */
[----:B------:R-:W-:Y:S01]  /*08b0*/  UMOV UR8, 0x9999999a ;  /* 0x9999999a00087882 */ /* 0x000fe20000000000 */
[----:B------:R-:W-:Y:S02]  /*08c0*/  UMOV UR9, 0x3fc99999 ;  /* 0x3fc9999900097882 */ /* 0x000fe40000000000 */
[----:B-1----:R-:W-:-:S04]  /*08d0*/  DFMA R22, R16, UR8, R10 ;  /* 0x0000000810167c2b */ /* 0x002fc8000800000a */
[----:B------:R-:W1:Y:S01]  /*08e0*/  F2F.F64.F32 R10, R14 ;  /* 0x0000000e000a7310 */ /* 0x000e620000201800 */
[----:B------:R-:W-:Y:S01]  /*08f0*/  UMOV UR9, 0x3fe99999 ;  /* 0x3fe9999900097882 */ /* 0x000fe20000000000 */
[----:B------:R-:W-:Y:S02]  /*0900*/  IMAD.MOV.U32 R2, RZ, RZ, 0x1 ;  /* 0x00000001ff027424 */ /* 0x000fe400078e00ff */
[----:B--2---:R-:W-:-:S04]  /*0910*/  DFMA R22, R4, -UR8, R22 ;  /* 0x8000000804167c2b */ /* 0x004fc80008000016 */
[----:B------:R-:W2:Y:S01]  /*0920*/  F2F.F64.F32 R4, R13 ;  /* 0x0000000d00047310 */ /* 0x000ea20000201800 */
[----:B0-----:R-:W-:-:S03]  /*0930*/  DFMA R16, -R8, R2, 1 ;  /* 0x3ff000000810742b */ /* 0x001fc60000000102 */
[----:B-1----:R-:W-:-:S04]  /*0940*/  DFMA R22, R10, UR8, R22 ;  /* 0x000000080a167c2b */ /* 0x002fc80008000016 */
[----:B------:R-:W0:Y:S01]  /*0950*/  F2F.F64.F32 R10, R12 ;  /* 0x0000000c000a7310 */ /* 0x000e220000201800 */
[----:B------:R-:W-:Y:S01]  /*0960*/  UMOV UR9, 0x3fc99999 ;  /* 0x3fc9999900097882 */ /* 0x000fe20000000000 */
[----:B------:R-:W-:Y:S02]  /*0970*/  DFMA R16, R16, R16, R16 ;  /* 0x000000101010722b */ /* 0x000fe40000000010 */
[----:B--2---:R-:W-:-:S04]  /*0980*/  DFMA R4, R4, -UR8, R22 ;  /* 0x8000000804047c2b */ /* 0x004fc80008000016 */
[----:B------:R-:W1:Y:S02]  /*0990*/  F2F.F64.F32 R14, R15 ;  /* 0x0000000f000e7310 */ /* 0x000e640000201800 */
[----:B------:R-:W-:Y:S02]  /*09a0*/  DFMA R16, R2, R16, R2 ;  /* 0x000000100210722b */ /* 0x000fe40000000002 */
[----:B0-----:R-:W-:-:S04]  /*09b0*/  DFMA R4, R10, UR6, R4 ;  /* 0x000000060a047c2b */ /* 0x001fc80008000004 */
[----:B------:R-:W0:Y:S01]  /*09c0*/  F2F.F64.F32 R2, R18 ;  /* 0x0000001200027310 */ /* 0x000e220000201800 */
[----:B------:R-:W-:Y:S01]  /*09d0*/  UMOV UR6, 0x1d41d41d ;  /* 0x1d41d41d00067882 */ /* 0x000fe20000000000 */
[----:B------:R-:W-:Y:S01]  /*09e0*/  UMOV UR7, 0x3f6d41d4 ;  /* 0x3f6d41d400077882 */ /* 0x000fe20000000000 */
[----:B------:R-:W-:Y:S02]  /*09f0*/  DFMA R10, -R8, R16, 1 ;  /* 0x3ff00000080a742b */ /* 0x000fe40000000110 */
[----:B-1----:R-:W-:-:S06]  /*0a00*/  DFMA R4, R14, -UR6, R4 ;  /* 0x800000060e047c2b */ /* 0x002fcc0008000004 */
[----:B------:R-:W-:Y:S02]  /*0a10*/  DFMA R16, R16, R10, R16 ;  /* 0x0000000a1010722b */ /* 0x000fe40000000010 */
[----:B0-----:R-:W-:-:S08]  /*0a20*/  DMUL R10, R2, R4 ;  /* 0x00000004020a7228 */ /* 0x001fd00000000000 */
[----:B------:R-:W-:-:S08]  /*0a30*/  DMUL R2, R16, R10 ;  /* 0x0000000a10027228 */ /* 0x000fd00000000000 */
[----:B------:R-:W-:-:S08]  /*0a40*/  DFMA R4, -R8, R2, R10 ;  /* 0x000000020804722b */ /* 0x000fd0000000010a */
[----:B------:R-:W-:Y:S01]  /*0a50*/  DFMA R2, R16, R4, R2 ;  /* 0x000000041002722b */ /* 0x000fe20000000002 */
[----:B------:R-:W-:Y:S01]  /*0a60*/  FMUL R4, R20, R19 ;  /* 0x0000001314047220 */ /* 0x000fe20000400000 */
[----:B------:R-:W-:-:S08]  /*0a70*/  FSETP.GEU.AND P1, PT, |R11|, 6.5827683646048100446e-37, PT ;  /* 0x036000000b00780b */ /* 0x000fd00003f2e200 */
[----:B------:R-:W-:Y:S01]  /*0a80*/  FFMA R0, RZ, R9, R3 ;  /* 0x00000009ff007223 */ /* 0x000fe20000000003 */
[----:B------:R-:W0:Y:S04]  /*0a90*/  F2F.F64.F32 R4, R4 ;  /* 0x0000000400047310 */ /* 0x000e280000201800 */
[----:B------:R-:W-:-:S13]  /*0aa0*/  FSETP.GT.AND P0, PT, |R0|, 1.469367938527859385e-39, PT ;  /* 0x001000000000780b */ /* 0x000fda0003f04200 */
[----:B0-----:R-:W-:Y:S05]  /*0ab0*/  @P0 BRA P1, `(.L_x_25) ;  /* 0x00000000001c0947 */ /* 0x001fea0000800000 */
[----:B------:R-:W-:Y:S01]  /*0ac0*/  IMAD.MOV.U32 R12, RZ, RZ, R10 ;  /* 0x000000ffff0c7224 */ /* 0x000fe200078e000a */
[----:B------:R-:W-:Y:S01]  /*0ad0*/  MOV R13, R11 ;  /* 0x0000000b000d7202 */ /* 0x000fe20000000f00 */
[----:B------:R-:W-:Y:S01]  /*0ae0*/  IMAD.MOV.U32 R16, RZ, RZ, R8 ;  /* 0x000000ffff107224 */ /* 0x000fe200078e0008 */
[----:B------:R-:W-:Y:S01]  /*0af0*/  MOV R28, 0xb20 ;  /* 0x00000b20001c7802 */ /* 0x000fe20000000f00 */
[----:B------:R-:W-:-:S07]  /*0b00*/  IMAD.MOV.U32 R17, RZ, RZ, R9 ;  /* 0x000000ffff117224 */ /* 0x000fce00078e0009 */
[----:B------:R-:W-:Y:S05]  /*0b10*/  CALL.REL.NOINC `($__internal_1_$__cuda_sm20_div_rn_f64_full) ;  /* 0x00000000001c7944 */ /* 0x000fea0003c00000 */
[----:B------:R-:W-:-:S07]  /*0b20*/  IMAD.MOV.U32 R3, RZ, RZ, R13 ;  /* 0x000000ffff037224 */ /* 0x000fce00078e000d */
.L_x_25:
[----:B------:R-:W-:Y:S05]  /*0b30*/  BSYNC.RECONVERGENT B0 ;  /* 0x0000000000007941 */ /* 0x000fea0003800200 */
.L_x_24:
[----:B------:R-:W-:-:S10]  /*0b40*/  DADD R4, R4, R2 ;  /* 0x0000000004047229 */ /* 0x000fd40000000002 */
[----:B------:R-:W0:Y:S02]  /*0b50*/  F2F.F32.F64 R5, R4 ;  /* 0x0000000400057310 */ /* 0x000e240000301000 */
[----:B0-----:R-:W-:Y:S01]  /*0b60*/  STG.E desc[UR4][R6.64], R5 ;  /* 0x0000000506007986 */ /* 0x001fe2000c101904 */
[----:B------:R-:W-:Y:S06]  /*0b70*/  BAR.SYNC.DEFER_BLOCKING 0x0 ;  /* 0x0000000000007b1d */ /* 0x000fec0000010000 */
[----:B------:R-:W-:Y:S05]  /*0b80*/  EXIT ;  /* 0x000000000000794d */ /* 0x000fea0003800000 */
        .weak           $__internal_1_$__cuda_sm20_div_rn_f64_full
        .type           $__internal_1_$__cuda_sm20_div_rn_f64_full,@function
        .size           $__internal_1_$__cuda_sm20_div_rn_f64_full,(.L_x_104 - $__internal_1_$__cuda_sm20_div_rn_f64_full)
$__internal_1_$__cuda_sm20_div_rn_f64_full:
[----:B------:R-:W-:Y:S01]  /*0b90*/  FSETP.GEU.AND P2, PT, |R13|, 1.469367938527859385e-39, PT ;  /* 0x001000000d00780b */ /* 0x000fe20003f4e200 */
[----:B------:R-:W-:Y:S01]  /*0ba0*/  IMAD.MOV.U32 R18, RZ, RZ, R12 ;  /* 0x000000ffff127224 */ /* 0x000fe200078e000c */
[C---:B------:R-:W-:Y:S01]  /*0bb0*/  FSETP.GEU.AND P0, PT, |R17|.reuse, 1.469367938527859385e-39, PT ;  /* 0x001000001100780b */ /* 0x040fe20003f0e200 */
[----:B------:R-:W-:Y:S01]  /*0bc0*/  IMAD.MOV.U32 R20, RZ, RZ, 0x1 ;  /* 0x00000001ff147424 */ /* 0x000fe200078e00ff */
[----:B------:R-:W-:Y:S01]  /*0bd0*/  LOP3.LUT R14, R17, 0x800fffff, RZ, 0xc0, !PT ;  /* 0x800fffff110e7812 */ /* 0x000fe200078ec0ff */
[----:B------:R-:W-:Y:S01]  /*0be0*/  BSSY.RECONVERGENT B1, `(.L_x_26) ;  /* 0x0000052000017945 */ /* 0x000fe20003800200 */
        /* <DEDUP_REMOVED lines=14> */
[----:B------:R-:W-:Y:S02]  /*0cd0*/  @!P0 LOP3.LUT R27, R15, 0x7ff00000, RZ, 0xc0, !PT ;  /* 0x7ff000000f1b8812 */ /* 0x000fe400078ec0ff */
[----:B------:R-:W-:Y:S01]  /*0ce0*/  @!P2 LOP3.LUT R23, R22, 0x100000, RZ, 0xfc, !PT ;  /* 0x001000001617a812 */ /* 0x000fe200078efcff */
[----:B------:R-:W-:-:S06]  /*0cf0*/  @!P2 IMAD.MOV.U32 R22, RZ, RZ, RZ ;  /* 0x000000ffff16a224 */ /* 0x000fcc00078e00ff */
[----:B------:R-:W-:Y:S02]  /*0d00*/  @!P2 DFMA R18, R18, 2, -R22 ;  /* 0x400000001212a82b */ /* 0x000fe40000000816 */
[----:B0-----:R-:W-:-:S08]  /*0d10*/  DFMA R22, R20, -R14, 1 ;  /* 0x3ff000001416742b */ /* 0x001fd0000000080e */
[----:B------:R-:W-:-:S08]  /*0d20*/  DFMA R22, R22, R22, R22 ;  /* 0x000000161616722b */ /* 0x000fd00000000016 */
[----:B------:R-:W-:-:S08]  /*0d30*/  DFMA R22, R20, R22, R20 ;  /* 0x000000161416722b */ /* 0x000fd00000000014 */
[----:B------:R-:W-:-:S08]  /*0d40*/  DFMA R20, R22, -R14, 1 ;  /* 0x3ff000001614742b */ /* 0x000fd0000000080e */
[----:B------:R-:W-:-:S08]  /*0d50*/  DFMA R20, R22, R20, R22 ;  /* 0x000000141614722b */ /* 0x000fd00000000016 */
[----:B------:R-:W-:-:S08]  /*0d60*/  DMUL R22, R20, R18 ;  /* 0x0000001214167228 */ /* 0x000fd00000000000 */
[----:B------:R-:W-:-:S08]  /*0d70*/  DFMA R24, R22, -R14, R18 ;  /* 0x8000000e1618722b */ /* 0x000fd00000000012 */
[----:B------:R-:W-:Y:S01]  /*0d80*/  DFMA R24, R20, R24, R22 ;  /* 0x000000181418722b */ /* 0x000fe20000000016 */
[----:B------:R-:W-:Y:S01]  /*0d90*/  IMAD.MOV.U32 R20, RZ, RZ, R2 ;  /* 0x000000ffff147224 */ /* 0x000fe200078e0002 */
[----:B------:R-:W-:-:S04]  /*0da0*/  @!P2 LOP3.LUT R20, R19, 0x7ff00000, RZ, 0xc0, !PT ;  /* 0x7ff000001314a812 */ /* 0x000fc800078ec0ff */
[----:B------:R-:W-:-:S04]  /*0db0*/  IADD3 R21, PT, PT, R20, -0x1, RZ ;  /* 0xffffffff14157810 */ /* 0x000fc80007ffe0ff */
[----:B------:R-:W-:Y:S01]  /*0dc0*/  ISETP.GT.U32.AND P0, PT, R21, 0x7feffffe, PT ;  /* 0x7feffffe1500780c */ /* 0x000fe20003f04070 */
[----:B------:R-:W-:-:S05]  /*0dd0*/  VIADD R21, R27, 0xffffffff ;  /* 0xffffffff1b157836 */ /* 0x000fca0000000000 */
[----:B------:R-:W-:-:S13]  /*0de0*/  ISETP.GT.U32.OR P0, PT, R21, 0x7feffffe, P0 ;  /* 0x7feffffe1500780c */ /* 0x000fda0000704470 */
[----:B------:R-:W-:Y:S05]  /*0df0*/  @P0 BRA `(.L_x_27) ;  /* 0x00000000006c0947 */ /* 0x000fea0003800000 */
[----:B------:R-:W-:-:S04]  /*0e00*/  LOP3.LUT R13, R17, 0x7ff00000, RZ, 0xc0, !PT ;  /* 0x7ff00000110d7812 */ /* 0x000fc800078ec0ff */
[CC--:B------:R-:W-:Y:S02]  /*0e10*/  VIADDMNMX R12, R2.reuse, -R13.reuse, 0xb9600000, !PT ;  /* 0xb9600000020c7446 */ /* 0x0c0fe4000780090d */
[----:B------:R-:W-:Y:S02]  /*0e20*/  ISETP.GE.U32.AND P0, PT, R2, R13, PT ;  /* 0x0000000d0200720c */ /* 0x000fe40003f06070 */
[----:B------:R-:W-:Y:S02]  /*0e30*/  VIMNMX R12, PT, PT, R12, 0x46a00000, PT ;  /* 0x46a000000c0c7848 */ /* 0x000fe40003fe0100 */
[----:B------:R-:W-:-:S05]  /*0e40*/  SEL R13, R0, 0x63400000, !P0 ;  /* 0x63400000000d7807 */ /* 0x000fca0004000000 */
[----:B------:R-:W-:Y:S02]  /*0e50*/  IMAD.IADD R0, R12, 0x1, -R13 ;  /* 0x000000010c007824 */ /* 0x000fe400078e0a0d */
[----:B------:R-:W-:Y:S02]  /*0e60*/  IMAD.MOV.U32 R12, RZ, RZ, RZ ;  /* 0x000000ffff0c7224 */ /* 0x000fe400078e00ff */
[----:B------:R-:W-:-:S06]  /*0e70*/  VIADD R13, R0, 0x7fe00000 ;  /* 0x7fe00000000d7836 */ /* 0x000fcc0000000000 */
[----:B------:R-:W-:-:S10]  /*0e80*/  DMUL R22, R24, R12 ;  /* 0x0000000c18167228 */ /* 0x000fd40000000000 */
[----:B------:R-:W-:-:S13]  /*0e90*/  FSETP.GTU.AND P0, PT, |R23|, 1.469367938527859385e-39, PT ;  /* 0x001000001700780b */ /* 0x000fda0003f0c200 */
[----:B------:R-:W-:Y:S05]  /*0ea0*/  @P0 BRA `(.L_x_28) ;  /* 0x0000000000940947 */ /* 0x000fea0003800000 */
[----:B------:R-:W-:Y:S01]  /*0eb0*/  DFMA R14, R24, -R14, R18 ;  /* 0x8000000e180e722b */ /* 0x000fe20000000012 */
[----:B------:R-:W-:-:S09]  /*0ec0*/  MOV R12, RZ ;  /* 0x000000ff000c7202 */ /* 0x000fd20000000f00 */
[C---:B------:R-:W-:Y:S02]  /*0ed0*/  FSETP.NEU.AND P0, PT, R15.reuse, RZ, PT ;  /* 0x000000ff0f00720b */ /* 0x040fe40003f0d000 */
[----:B------:R-:W-:-:S04]  /*0ee0*/  LOP3.LUT R17, R15, 0x80000000, R17, 0x48, !PT ;  /* 0x800000000f117812 */ /* 0x000fc800078e4811 */
[----:B------:R-:W-:-:S07]  /*0ef0*/  LOP3.LUT R13, R17, R13, RZ, 0xfc, !PT ;  /* 0x0000000d110d7212 */ /* 0x000fce00078efcff */
[----:B------:R-:W-:Y:S05]  /*0f00*/  @!P0 BRA `(.L_x_28) ;  /* 0x00000000007c8947 */ /* 0x000fea0003800000 */
[----:B------:R-:W-:Y:S01]  /*0f10*/  IMAD.MOV R15, RZ, RZ, -R0 ;  /* 0x000000ffff0f7224 */ /* 0x000fe200078e0a00 */
[----:B------:R-:W-:Y:S01]  /*0f20*/  DMUL.RP R12, R24, R12 ;  /* 0x0000000c180c7228 */ /* 0x000fe20000008000 */
[----:B------:R-:W-:-:S06]  /*0f30*/  IMAD.MOV.U32 R14, RZ, RZ, RZ ;  /* 0x000000ffff0e7224 */ /* 0x000fcc00078e00ff */
[----:B------:R-:W-:-:S03]  /*0f40*/  DFMA R14, R22, -R14, R24 ;  /* 0x8000000e160e722b */ /* 0x000fc60000000018 */
[----:B------:R-:W-:-:S03]  /*0f50*/  LOP3.LUT R17, R13, R17, RZ, 0x3c, !PT ;  /* 0x000000110d117212 */ /* 0x000fc600078e3cff */
[----:B------:R-:W-:-:S04]  /*0f60*/  IADD3 R14, PT, PT, -R0, -0x43300000, RZ ;  /* 0xbcd00000000e7810 */ /* 0x000fc80007ffe1ff */
[----:B------:R-:W-:-:S04]  /*0f70*/  FSETP.NEU.AND P0, PT, |R15|, R14, PT ;  /* 0x0000000e0f00720b */ /* 0x000fc80003f0d200 */
[----:B------:R-:W-:Y:S02]  /*0f80*/  FSEL R22, R12, R22, !P0 ;  /* 0x000000160c167208 */ /* 0x000fe40004000000 */
[----:B------:R-:W-:Y:S01]  /*0f90*/  FSEL R23, R17, R23, !P0 ;  /* 0x0000001711177208 */ /* 0x000fe20004000000 */
[----:B------:R-:W-:Y:S06]  /*0fa0*/  BRA `(.L_x_28) ;  /* 0x0000000000547947 */ /* 0x000fec0003800000 */
.L_x_27:
[----:B------:R-:W-:-:S14]  /*0fb0*/  DSETP.NAN.AND P0, PT, R12, R12, PT ;  /* 0x0000000c0c00722a */ /* 0x000fdc0003f08000 */
[----:B------:R-:W-:Y:S05]  /*0fc0*/  @P0 BRA `(.L_x_29) ;  /* 0x0000000000440947 */ /* 0x000fea0003800000 */
[----:B------:R-:W-:-:S14]  /*0fd0*/  DSETP.NAN.AND P0, PT, R16, R16, PT ;  /* 0x000000101000722a */ /* 0x000fdc0003f08000 */
[----:B------:R-:W-:Y:S05]  /*0fe0*/  @P0 BRA `(.L_x_30) ;  /* 0x0000000000300947 */ /* 0x000fea0003800000 */
[----:B------:R-:W-:Y:S01]  /*0ff0*/  ISETP.NE.AND P0, PT, R20, R27, PT ;  /* 0x0000001b1400720c */ /* 0x000fe20003f05270 */
[----:B------:R-:W-:Y:S02]  /*1000*/  IMAD.MOV.U32 R22, RZ, RZ, 0x0 ;  /* 0x00000000ff167424 */ /* 0x000fe400078e00ff */
[----:B------:R-:W-:-:S10]  /*1010*/  IMAD.MOV.U32 R23, RZ, RZ, -0x80000 ;  /* 0xfff80000ff177424 */ /* 0x000fd400078e00ff */
[----:B------:R-:W-:Y:S05]  /*1020*/  @!P0 BRA `(.L_x_28) ;  /* 0x0000000000348947 */ /* 0x000fea0003800000 */
[----:B------:R-:W-:Y:S02]  /*1030*/  ISETP.NE.AND P0, PT, R20, 0x7ff00000, PT ;  /* 0x7ff000001400780c */ /* 0x000fe40003f05270 */
[----:B------:R-:W-:Y:S02]  /*1040*/  LOP3.LUT R23, R13, 0x80000000, R17, 0x48, !PT ;  /* 0x800000000d177812 */ /* 0x000fe400078e4811 */
[----:B------:R-:W-:-:S13]  /*1050*/  ISETP.EQ.OR P0, PT, R27, RZ, !P0 ;  /* 0x000000ff1b00720c */ /* 0x000fda0004702670 */
[----:B------:R-:W-:Y:S02]  /*1060*/  @P0 LOP3.LUT R0, R23, 0x7ff00000, RZ, 0xfc, !PT ;  /* 0x7ff0000017000812 */ /* 0x000fe400078efcff */
[----:B------:R-:W-:Y:S01]  /*1070*/  @!P0 MOV R22, RZ ;  /* 0x000000ff00168202 */ /* 0x000fe20000000f00 */
[----:B------:R-:W-:Y:S02]  /*1080*/  @P0 IMAD.MOV.U32 R22, RZ, RZ, RZ ;  /* 0x000000ffff160224 */ /* 0x000fe400078e00ff */
[----:B------:R-:W-:Y:S01]  /*1090*/  @P0 IMAD.MOV.U32 R23, RZ, RZ, R0 ;  /* 0x000000ffff170224 */ /* 0x000fe200078e0000 */
[----:B------:R-:W-:Y:S06]  /*10a0*/  BRA `(.L_x_28) ;  /* 0x0000000000147947 */ /* 0x000fec0003800000 */
.L_x_30:
[----:B------:R-:W-:Y:S01]  /*10b0*/  LOP3.LUT R23, R17, 0x80000, RZ, 0xfc, !PT ;  /* 0x0008000011177812 */ /* 0x000fe200078efcff */
[----:B------:R-:W-:Y:S01]  /*10c0*/  IMAD.MOV.U32 R22, RZ, RZ, R16 ;  /* 0x000000ffff167224 */ /* 0x000fe200078e0010 */
[----:B------:R-:W-:Y:S06]  /*10d0*/  BRA `(.L_x_28) ;  /* 0x0000000000087947 */ /* 0x000fec0003800000 */
.L_x_29:
[----:B------:R-:W-:Y:S01]  /*10e0*/  LOP3.LUT R23, R13, 0x80000, RZ, 0xfc, !PT ;  /* 0x000800000d177812 */ /* 0x000fe200078efcff */
[----:B------:R-:W-:-:S07]  /*10f0*/  IMAD.MOV.U32 R22, RZ, RZ, R12 ;  /* 0x000000ffff167224 */ /* 0x000fce00078e000c */
.L_x_28:
[----:B------:R-:W-:Y:S05]  /*1100*/  BSYNC.RECONVERGENT B1 ;  /* 0x0000000000017941 */ /* 0x000fea0003800200 */
.L_x_26:
[----:B------:R-:W-:Y:S01]  /*1110*/  IMAD.MOV.U32 R29, RZ, RZ, 0x0 ;  /* 0x00000000ff1d7424 */ /* 0x000fe200078e00ff */
[----:B------:R-:W-:Y:S01]  /*1120*/  MOV R2, R22 ;  /* 0x0000001600027202 */ /* 0x000fe20000000f00 */
[----:B------:R-:W-:Y:S02]  /*1130*/  IMAD.MOV.U32 R13, RZ, RZ, R23 ;  /* 0x000000ffff0d7224 */ /* 0x000fe400078e0017 */
[----:B------:R-:W-:Y:S05]  /*1140*/  RET.REL.NODEC R28 `(_Z3PSIPfS_S_S_S_S_S_iiif) ;  /* 0xffffffec1cac7950 */ /* 0x000fea0003c3ffff */
.L_x_31:
        /* <DEDUP_REMOVED lines=11> */
.L_x_104:


//--------------------- .text._Z10get_CPML_zPfS_iffifff --------------------------
	.section	.text._Z10get_CPML_zPfS_iffifff,"ax",@progbits
	.align	128
        .global         _Z10get_CPML_zPfS_iffifff
        .type           _Z10get_CPML_zPfS_iffifff,@function
        .size           _Z10get_CPML_zPfS_iffifff,(.L_x_106 - _Z10get_CPML_zPfS_iffifff)
        .other          _Z10get_CPML_zPfS_iffifff,@"STO_CUDA_ENTRY STV_DEFAULT"
_Z10get_CPML_zPfS_iffifff:
.text._Z10get_CPML_zPfS_iffifff:
[----:B------:R-:W-:Y:S08]  /*0000*/  LDC R1, c[0x0][0x37c] ;  /* 0x0000df00ff017b82 */ /* 0x000ff00000000800 */
[----:B------:R-:W0:Y:S01]  /*0010*/  LDC.64 R2, c[0x0][0x390] ;  /* 0x0000e400ff027b82 */ /* 0x000e220000000a00 */
[----:B------:R-:W1:Y:S01]  /*0020*/  S2R R8, SR_TID.X ;  /* 0x0000000000087919 */ /* 0x000e620000002100 */
[----:B------:R-:W1:Y:S01]  /*0030*/  LDCU UR6, c[0x0][0x360] ;  /* 0x00006c00ff0677ac */ /* 0x000e620008000800 */
[----:B------:R-:W1:Y:S01]  /*0040*/  S2R R11, SR_CTAID.X ;  /* 0x00000000000b7919 */ /* 0x000e620000002500 */
[----:B------:R-:W2:Y:S04]  /*0050*/  LDCU UR7, c[0x0][0x39c] ;  /* 0x00007380ff0777ac */ /* 0x000ea80008000800 */
[----:B------:R-:W3:Y:S01]  /*0060*/  LDC.64 R4, c[0x0][0x380] ;  /* 0x0000e000ff047b82 */ /* 0x000ee20000000a00 */
[----:B------:R-:W4:Y:S07]  /*0070*/  LDCU.64 UR4, c[0x0][0x358] ;  /* 0x00006b00ff0477ac */ /* 0x000f2e0008000a00 */
[----:B------:R-:W5:Y:S01]  /*0080*/  LDC.64 R6, c[0x0][0x388] ;  /* 0x0000e200ff067b82 */ /* 0x000f620000000a00 */
[----:B0-----:R-:W-:-:S02]  /*0090*/  FSETP.GEU.AND P1, PT, R3, 1.175494350822287508e-38, PT ;  /* 0x008000000300780b */ /* 0x001fc40003f2e000 */
[----:B------:R-:W-:-:S05]  /*00a0*/  LOP3.LUT R9, RZ, R2, RZ, 0x33, !PT ;  /* 0x00000002ff097212 */ /* 0x000fca00078e33ff */
[----:B--2---:R-:W-:-:S06]  /*00b0*/  VIADD R9, R9, UR7 ;  /* 0x0000000709097c36 */ /* 0x004fcc0008000000 */
[----:B------:R-:W-:Y:S01]  /*00c0*/  @!P1 FMUL R3, R3, 8388608 ;  /* 0x4b00000003039820 */ /* 0x000fe20000400000 */
[----:B-1----:R-:W-:-:S03]  /*00d0*/  IMAD R8, R11, UR6, R8 ;  /* 0x000000060b087c24 */ /* 0x002fc6000f8e0208 */
[C---:B------:R-:W-:Y:S02]  /*00e0*/  VIADD R0, R3.reuse, 0xc0d55555 ;  /* 0xc0d5555503007836 */ /* 0x040fe40000000000 */
[C---:B------:R-:W-:Y:S01]  /*00f0*/  ISETP.GT.AND P0, PT, R8.reuse, R9, PT ;  /* 0x000000090800720c */ /* 0x040fe20003f04270 */
[----:B---3--:R-:W-:Y:S02]  /*0100*/  IMAD.WIDE R4, R8, 0x4, R4 ;  /* 0x0000000408047825 */ /* 0x008fe400078e0204 */
[----:B------:R-:W-:Y:S02]  /*0110*/  LOP3.LUT R10, R0, 0xff800000, RZ, 0xc0, !PT ;  /* 0xff800000000a7812 */ /* 0x000fe400078ec0ff */
[----:B------:R-:W-:Y:S01]  /*0120*/  ISETP.GE.OR P0, PT, R8, UR7, !P0 ;  /* 0x0000000708007c0c */ /* 0x000fe2000c706670 */
[----:B------:R-:W-:Y:S01]  /*0130*/  IMAD.MOV.U32 R9, RZ, RZ, 0x3e055027 ;  /* 0x3e055027ff097424 */ /* 0x000fe200078e00ff */
[----:B----4-:R0:W-:Y:S01]  /*0140*/  STG.E desc[UR4][R4.64], RZ ;  /* 0x000000ff04007986 */ /* 0x0101e2000c101904 */
[----:B------:R-:W-:-:S02]  /*0150*/  IMAD.IADD R0, R3, 0x1, -R10 ;  /* 0x0000000103007824 */ /* 0x000fc400078e0a0a */
[----:B-----5:R-:W-:-:S04]  /*0160*/  IMAD.WIDE R6, R8, 0x4, R6 ;  /* 0x0000000408067825 */ /* 0x020fc800078e0206 */
[----:B------:R-:W-:Y:S01]  /*0170*/  FADD R0, R0, -1 ;  /* 0xbf80000000007421 */ /* 0x000fe20000000000 */
[----:B------:R0:W-:Y:S03]  /*0180*/  STG.E desc[UR4][R6.64], RZ ;  /* 0x000000ff06007986 */ /* 0x0001e6000c101904 */
[----:B------:R-:W-:-:S04]  /*0190*/  FFMA R9, R0, -R9, 0.14084610342979431152 ;  /* 0x3e1039f600097423 */ /* 0x000fc80000000809 */
[----:B------:R-:W-:Y:S01]  /*01a0*/  FFMA R9, R0, R9, -0.12148627638816833496 ;  /* 0xbdf8cdcc00097423 */ /* 0x000fe20000000009 */
[----:B------:R-:W-:Y:S06]  /*01b0*/  @P0 EXIT ;  /* 0x000000000000094d */ /* 0x000fec0003800000 */
[C---:B------:R-:W-:Y:S01]  /*01c0*/  FFMA R9, R0.reuse, R9, 0.13980610668659210205 ;  /* 0x3e0f295500097423 */ /* 0x040fe20000000009 */
[----:B------:R-:W1:Y:S01]  /*01d0*/  LDCU UR6, c[0x0][0x3a4] ;  /* 0x00007480ff0677ac */ /* 0x000e620008000800 */
[----:B------:R-:W-:Y:S02]  /*01e0*/  I2FP.F32.S32 R2, R2 ;  /* 0x0000000200027245 */ /* 0x000fe40000201400 */
[----:B------:R-:W-:Y:S01]  /*01f0*/  FFMA R9, R0, R9, -0.16684235632419586182 ;  /* 0xbe2ad8b900097423 */ /* 0x000fe20000000009 */
[----:B------:R-:W-:-:S03]  /*0200*/  ISETP.GT.U32.AND P0, PT, R3, 0x7f7fffff, PT ;  /* 0x7f7fffff0300780c */ /* 0x000fc60003f04070 */
[----:B------:R-:W-:-:S04]  /*0210*/  FFMA R9, R0, R9, 0.20012299716472625732 ;  /* 0x3e4ced0b00097423 */ /* 0x000fc80000000009 */
[----:B------:R-:W-:-:S04]  /*0220*/  FFMA R9, R0, R9, -0.24999669194221496582 ;  /* 0xbe7fff2200097423 */ /* 0x000fc80000000009 */
[----:B------:R-:W-:Y:S01]  /*0230*/  FFMA R11, R0, R9, 0.33333182334899902344 ;  /* 0x3eaaaa78000b7423 */ /* 0x000fe20000000009 */
[----:B-1----:R-:W-:-:S03]  /*0240*/  FMUL R9, R2, UR6 ;  /* 0x0000000602097c20 */ /* 0x002fc60008400000 */
[C---:B------:R-:W-:Y:S01]  /*0250*/  FFMA R13, R0.reuse, R11, -0.5 ;  /* 0xbf000000000d7423 */ /* 0x040fe2000000000b */
[----:B------:R-:W-:Y:S02]  /*0260*/  FSEL R2, RZ, -23, P1 ;  /* 0xc1b80000ff027808 */ /* 0x000fe40000800000 */
[----:B------:R-:W-:Y:S01]  /*0270*/  I2FP.F32.S32 R11, R10 ;  /* 0x0000000a000b7245 */ /* 0x000fe20000201400 */
[----:B------:R-:W-:Y:S01]  /*0280*/  FMUL R13, R0, R13 ;  /* 0x0000000d000d7220 */ /* 0x000fe20000400000 */
[----:B------:R-:W-:-:S03]  /*0290*/  FADD R15, R9, R9 ;  /* 0x00000009090f7221 */ /* 0x000fc60000000000 */
[----:B------:R-:W-:Y:S01]  /*02a0*/  FFMA R2, R11, 1.1920928955078125e-07, R2 ;  /* 0x340000000b027823 */ /* 0x000fe20000000002 */
[----:B------:R-:W-:Y:S01]  /*02b0*/  FFMA R13, R0, R13, R0 ;  /* 0x0000000d000d7223 */ /* 0x000fe20000000000 */
[----:B------:R-:W-:Y:S01]  /*02c0*/  IMAD.MOV.U32 R0, RZ, RZ, 0x7f800000 ;  /* 0x7f800000ff007424 */ /* 0x000fe200078e00ff */
[----:B------:R-:W1:Y:S02]  /*02d0*/  MUFU.RCP R10, R15 ;  /* 0x0000000f000a7308 */ /* 0x000e640000001000 */
[----:B------:R-:W-:Y:S01]  /*02e0*/  FFMA R2, R2, 0.69314718246459960938, R13 ;  /* 0x3f31721802027823 */ /* 0x000fe2000000000d */
[C---:B------:R-:W-:Y:S01]  /*02f0*/  @P0 FFMA R2, R3.reuse, R0, +INF ;  /* 0x7f80000003020423 */ /* 0x040fe20000000000 */
[----:B------:R-:W-:-:S03]  /*0300*/  FSETP.NEU.AND P0, PT, R3, RZ, PT ;  /* 0x000000ff0300720b */ /* 0x000fc60003f0d000 */
[----:B------:R-:W-:-:S05]  /*0310*/  FMUL R0, R2, -3 ;  /* 0xc040000002007820 */ /* 0x000fca0000400000 */
[----:B------:R-:W-:-:S04]  /*0320*/  FSEL R0, R0, +INF , P0 ;  /* 0x7f80000000007808 */ /* 0x000fc80000000000 */
[----:B------:R-:W2:Y:S01]  /*0330*/  FCHK P0, R0, R15 ;  /* 0x0000000f00007302 */ /* 0x000ea20000000000 */
[----:B-1----:R-:W-:-:S04]  /*0340*/  FFMA R3, -R15, R10, 1 ;  /* 0x3f8000000f037423 */ /* 0x002fc8000000010a */
[----:B------:R-:W-:-:S04]  /*0350*/  FFMA R3, R10, R3, R10 ;  /* 0x000000030a037223 */ /* 0x000fc8000000000a */
[----:B------:R-:W-:-:S04]  /*0360*/  FFMA R2, R0, R3, RZ ;  /* 0x0000000300027223 */ /* 0x000fc800000000ff */
[----:B------:R-:W-:-:S04]  /*0370*/  FFMA R10, -R15, R2, R0 ;  /* 0x000000020f0a7223 */ /* 0x000fc80000000100 */
[----:B------:R-:W-:Y:S01]  /*0380*/  FFMA R11, R3, R10, R2 ;  /* 0x0000000a030b7223 */ /* 0x000fe20000000002 */
[----:B--2---:R-:W-:Y:S06]  /*0390*/  @!P0 BRA `(.L_x_32) ;  /* 0x0000000000108947 */ /* 0x004fec0003800000 */
[----:B------:R-:W-:Y:S01]  /*03a0*/  IMAD.MOV.U32 R3, RZ, RZ, R15 ;  /* 0x000000ffff037224 */ /* 0x000fe200078e000f */
[----:B------:R-:W-:-:S07]  /*03b0*/  MOV R10, 0x3d0 ;  /* 0x000003d0000a7802 */ /* 0x000fce0000000f00 */
[----:B0-----:R-:W-:Y:S05]  /*03c0*/  CALL.REL.NOINC `($__internal_3_$__cuda_sm3x_div_rn_noftz_f32_slowpath) ;  /* 0x0000000c00c87944 */ /* 0x001fea0003c00000 */
[----:B------:R-:W-:-:S07]  /*03d0*/  IMAD.MOV.U32 R11, RZ, RZ, R2 ;  /* 0x000000ffff0b7224 */ /* 0x000fce00078e0002 */
.L_x_32:
[----:B------:R-:W1:Y:S01]  /*03e0*/  LDC.64 R2, c[0x0][0x398] ;  /* 0x0000e600ff027b82 */ /* 0x000e620000000a00 */
[----:B------:R-:W2:Y:S01]  /*03f0*/  LDCU UR6, c[0x0][0x390] ;  /* 0x00007200ff0677ac */ /* 0x000ea20008000800 */
[----:B------:R-:W3:Y:S01]  /*0400*/  MUFU.RCP R10, R9 ;  /* 0x00000009000a7308 */ /* 0x000ee20000001000 */
[----:B------:R-:W-:Y:S01]  /*0410*/  BSSY.RECONVERGENT B0, `(.L_x_33) ;  /* 0x0000012000007945 */ /* 0x000fe20003800200 */
[----:B------:R-:W4:Y:S01]  /*0420*/  LDCU UR7, c[0x0][0x3a4] ;  /* 0x00007480ff0777ac */ /* 0x000f220008000800 */
[----:B--2---:R-:W-:-:S05]  /*0430*/  VIADD R8, R8, UR6 ;  /* 0x0000000608087c36 */ /* 0x004fca0008000000 */
[----:B-1----:R-:W-:Y:S01]  /*0440*/  IADD3 R3, PT, PT, R8, 0x1, -R3 ;  /* 0x0000000108037810 */ /* 0x002fe20007ffe803 */
[----:B------:R-:W-:-:S03]  /*0450*/  FMUL R8, R11, R2 ;  /* 0x000000020b087220 */ /* 0x000fc60000400000 */
[----:B------:R-:W-:Y:S01]  /*0460*/  I2FP.F32.S32 R0, R3 ;  /* 0x0000000300007245 */ /* 0x000fe20000201400 */
[----:B---3--:R-:W-:-:S04]  /*0470*/  FFMA R3, -R9, R10, 1 ;  /* 0x3f80000009037423 */ /* 0x008fc8000000010a */
[----:B----4-:R-:W-:Y:S01]  /*0480*/  FMUL R0, R0, UR7 ;  /* 0x0000000700007c20 */ /* 0x010fe20008400000 */
[----:B------:R-:W-:-:S03]  /*0490*/  FFMA R3, R10, R3, R10 ;  /* 0x000000030a037223 */ /* 0x000fc6000000000a */
[----:B------:R-:W1:Y:S01]  /*04a0*/  FCHK P0, R0, R9 ;  /* 0x0000000900007302 */ /* 0x000e620000000000 */
[----:B------:R-:W-:-:S04]  /*04b0*/  FFMA R10, R0, R3, RZ ;  /* 0x00000003000a7223 */ /* 0x000fc800000000ff */
[----:B------:R-:W-:-:S04]  /*04c0*/  FFMA R13, -R9, R10, R0 ;  /* 0x0000000a090d7223 */ /* 0x000fc80000000100 */
[----:B------:R-:W-:Y:S01]  /*04d0*/  FFMA R13, R3, R13, R10 ;  /* 0x0000000d030d7223 */ /* 0x000fe2000000000a */
[----:B-1----:R-:W-:Y:S06]  /*04e0*/  @!P0 BRA `(.L_x_34) ;  /* 0x0000000000108947 */ /* 0x002fec0003800000 */
[----:B------:R-:W-:Y:S01]  /*04f0*/  IMAD.MOV.U32 R3, RZ, RZ, R9 ;  /* 0x000000ffff037224 */ /* 0x000fe200078e0009 */
[----:B------:R-:W-:-:S07]  /*0500*/  MOV R10, 0x520 ;  /* 0x00000520000a7802 */ /* 0x000fce0000000f00 */
[----:B0-----:R-:W-:Y:S05]  /*0510*/  CALL.REL.NOINC `($__internal_3_$__cuda_sm3x_div_rn_noftz_f32_slowpath) ;  /* 0x0000000c00747944 */ /* 0x001fea0003c00000 */
[----:B------:R-:W-:-:S07]  /*0520*/  IMAD.MOV.U32 R13, RZ, RZ, R2 ;  /* 0x000000ffff0d7224 */ /* 0x000fce00078e0002 */
.L_x_34:
[----:B------:R-:W-:Y:S05]  /*0530*/  BSYNC.RECONVERGENT B0 ;  /* 0x0000000000007941 */ /* 0x000fea0003800200 */
.L_x_33:
[----:B------:R-:W1:Y:S01]  /*0540*/  F2F.F64.F32 R10, R9 ;  /* 0x00000009000a7310 */ /* 0x000e620000201800 */
[----:B------:R-:W2:Y:S01]  /*0550*/  LDCU UR6, c[0x0][0x3a8] ;  /* 0x00007500ff0677ac */ /* 0x000ea20008000800 */
[----:B------:R-:W-:Y:S02]  /*0560*/  IMAD.MOV.U32 R16, RZ, RZ, 0x1 ;  /* 0x00000001ff107424 */ /* 0x000fe400078e00ff */
[----:B------:R-:W-:Y:S01]  /*0570*/  FADD R12, R9, -R0 ;  /* 0x80000000090c7221 */ /* 0x000fe20000000000 */
[-C--:B------:R-:W-:Y:S01]  /*0580*/  FMUL R0, R8, R13.reuse ;  /* 0x0000000d08007220 */ /* 0x080fe20000400000 */
[----:B------:R-:W-:Y:S01]  /*0590*/  UMOV UR7, 0x400921fb ;  /* 0x400921fb00077882 */ /* 0x000fe20000000000 */
[----:B------:R-:W-:Y:S02]  /*05a0*/  BSSY.RECONVERGENT B0, `(.L_x_35) ;  /* 0x0000019000007945 */ /* 0x000fe40003800200 */
[----:B------:R-:W-:-:S04]  /*05b0*/  FMUL R0, R0, R13 ;  /* 0x0000000d00007220 */ /* 0x000fc80000400000 */
[----:B------:R-:W-:Y:S08]  /*05c0*/  F2F.F64.F32 R8, R0 ;  /* 0x0000000000087310 */ /* 0x000ff00000201800 */
[----:B-1----:R-:W1:Y:S08]  /*05d0*/  MUFU.RCP64H R17, R11 ;  /* 0x0000000b00117308 */ /* 0x002e700000001800 */
[----:B--2---:R-:W2:Y:S01]  /*05e0*/  F2F.F64.F32 R2, UR6 ;  /* 0x0000000600027d10 */ /* 0x004ea20008201800 */
[----:B------:R-:W-:Y:S01]  /*05f0*/  UMOV UR6, 0x54442d18 ;  /* 0x54442d1800067882 */ /* 0x000fe20000000000 */
[----:B-1----:R-:W-:-:S02]  /*0600*/  DFMA R14, -R10, R16, 1 ;  /* 0x3ff000000a0e742b */ /* 0x002fc40000000110 */
[----:B--2---:R-:W-:-:S06]  /*0610*/  DMUL R2, R2, UR6 ;  /* 0x0000000602027c28 */ /* 0x004fcc0008000000 */
[----:B------:R-:W-:Y:S02]  /*0620*/  DFMA R18, R14, R14, R14 ;  /* 0x0000000e0e12722b */ /* 0x000fe4000000000e */
[----:B------:R-:W1:Y:S06]  /*0630*/  F2F.F64.F32 R14, R12 ;  /* 0x0000000c000e7310 */ /* 0x000e6c0000201800 */
[----:B------:R-:W-:-:S08]  /*0640*/  DFMA R18, R16, R18, R16 ;  /* 0x000000121012722b */ /* 0x000fd00000000010 */
[----:B------:R-:W-:Y:S02]  /*0650*/  DFMA R16, -R10, R18, 1 ;  /* 0x3ff000000a10742b */ /* 0x000fe40000000112 */
[----:B-1----:R-:W-:-:S06]  /*0660*/  DMUL R14, R2, R14 ;  /* 0x0000000e020e7228 */ /* 0x002fcc0000000000 */
[----:B------:R-:W-:-:S04]  /*0670*/  DFMA R16, R18, R16, R18 ;  /* 0x000000101210722b */ /* 0x000fc80000000012 */
[----:B------:R-:W-:-:S04]  /*0680*/  FSETP.GEU.AND P1, PT, |R15|, 6.5827683646048100446e-37, PT ;  /* 0x036000000f00780b */ /* 0x000fc80003f2e200 */
[----:B------:R-:W-:-:S08]  /*0690*/  DMUL R2, R14, R16 ;  /* 0x000000100e027228 */ /* 0x000fd00000000000 */
[----:B------:R-:W-:-:S08]  /*06a0*/  DFMA R18, -R10, R2, R14 ;  /* 0x000000020a12722b */ /* 0x000fd0000000010e */
[----:B------:R-:W-:-:S10]  /*06b0*/  DFMA R2, R16, R18, R2 ;  /* 0x000000121002722b */ /* 0x000fd40000000002 */
[----:B------:R-:W-:-:S05]  /*06c0*/  FFMA R12, RZ, R11, R3 ;  /* 0x0000000bff0c7223 */ /* 0x000fca0000000003 */
[----:B------:R-:W-:-:S13]  /*06d0*/  FSETP.GT.AND P0, PT, |R12|, 1.469367938527859385e-39, PT ;  /* 0x001000000c00780b */ /* 0x000fda0003f04200 */
[----:B------:R-:W-:Y:S05]  /*06e0*/  @P0 BRA P1, `(.L_x_36) ;  /* 0x0000000000100947 */ /* 0x000fea0000800000 */
[----:B------:R-:W-:Y:S01]  /*06f0*/  IMAD.MOV.U32 R12, RZ, RZ, R14 ;  /* 0x000000ffff0c7224 */ /* 0x000fe200078e000e */
[----:B------:R-:W-:Y:S01]  /*0700*/  MOV R16, 0x730 ;  /* 0x0000073000107802 */ /* 0x000fe20000000f00 */
[----:B------:R-:W-:-:S07]  /*0710*/  IMAD.MOV.U32 R13, RZ, RZ, R15 ;  /* 0x000000ffff0d7224 */ /* 0x000fce00078e000f */
[----:B0-----:R-:W-:Y:S05]  /*0720*/  CALL.REL.NOINC `($__internal_2_$__cuda_sm20_div_rn_f64_full) ;  /* 0x0000000400807944 */ /* 0x001fea0003c00000 */
.L_x_36:
[----:B------:R-:W-:Y:S05]  /*0730*/  BSYNC.RECONVERGENT B0 ;  /* 0x0000000000007941 */ /* 0x000fea0003800200 */
.L_x_35:
[----:B------:R-:W1:Y:S01]  /*0740*/  LDCU UR6, c[0x0][0x3a0] ;  /* 0x00007400ff0677ac */ /* 0x000e620008000800 */
[----:B------:R-:W-:Y:S01]  /*0750*/  DADD R8, R8, R2 ;  /* 0x0000000008087229 */ /* 0x000fe20000000002 */
[----:B------:R-:W-:Y:S01]  /*0760*/  BSSY.RECONVERGENT B0, `(.L_x_37) ;  /* 0x000003d000007945 */ /* 0x000fe20003800200 */
[----:B------:R-:W-:Y:S01]  /*0770*/  UMOV UR7, 0x3fe62e42 ;  /* 0x3fe62e4200077882 */ /* 0x000fe20000000000 */
[----:B-1----:R-:W1:Y:S01]  /*0780*/  F2F.F64.F32 R10, UR6 ;  /* 0x00000006000a7d10 */ /* 0x002e620008201800 */
[----:B------:R-:W-:-:S04]  /*0790*/  UMOV UR6, 0xfefa39ef ;  /* 0xfefa39ef00067882 */ /* 0x000fc80000000000 */
[----:B-1----:R-:W-:Y:S01]  /*07a0*/  DMUL R2, R8, -R10 ;  /* 0x8000000a08027228 */ /* 0x002fe20000000000 */
[----:B------:R-:W-:Y:S01]  /*07b0*/  MOV R10, 0x652b82fe ;  /* 0x652b82fe000a7802 */ /* 0x000fe20000000f00 */
[----:B------:R-:W-:-:S06]  /*07c0*/  IMAD.MOV.U32 R11, RZ, RZ, 0x3ff71547 ;  /* 0x3ff71547ff0b7424 */ /* 0x000fcc00078e00ff */
[----:B------:R-:W-:Y:S02]  /*07d0*/  DFMA R10, R2, R10, 6.75539944105574400000e+15 ;  /* 0x43380000020a742b */ /* 0x000fe4000000000a */
[----:B------:R-:W-:-:S06]  /*07e0*/  FSETP.GEU.AND P0, PT, |R3|, 4.1917929649353027344, PT ;  /* 0x4086232b0300780b */ /* 0x000fcc0003f0e200 */
[----:B------:R-:W-:-:S08]  /*07f0*/  DADD R12, R10, -6.75539944105574400000e+15 ;  /* 0xc33800000a0c7429 */ /* 0x000fd00000000000 */
[----:B------:R-:W-:Y:S01]  /*0800*/  DFMA R14, R12, -UR6, R2 ;  /* 0x800000060c0e7c2b */ /* 0x000fe20008000002 */
[----:B------:R-:W-:Y:S01]  /*0810*/  UMOV UR6, 0x3b39803f ;  /* 0x3b39803f00067882 */ /* 0x000fe20000000000 */
[----:B------:R-:W-:-:S06]  /*0820*/  UMOV UR7, 0x3c7abc9e ;  /* 0x3c7abc9e00077882 */ /* 0x000fcc0000000000 */
[----:B------:R-:W-:Y:S01]  /*0830*/  DFMA R12, R12, -UR6, R14 ;  /* 0x800000060c0c7c2b */ /* 0x000fe2000800000e */
[----:B------:R-:W-:Y:S01]  /*0840*/  UMOV UR6, 0x69ce2bdf ;  /* 0x69ce2bdf00067882 */ /* 0x000fe20000000000 */
[----:B------:R-:W-:Y:S01]  /*0850*/  IMAD.MOV.U32 R14, RZ, RZ, -0x35dec16 ;  /* 0xfca213eaff0e7424 */ /* 0x000fe200078e00ff */
[----:B------:R-:W-:Y:S01]  /*0860*/  UMOV UR7, 0x3e5ade15 ;  /* 0x3e5ade1500077882 */ /* 0x000fe20000000000 */
[----:B------:R-:W-:-:S06]  /*0870*/  IMAD.MOV.U32 R15, RZ, RZ, 0x3e928af3 ;  /* 0x3e928af3ff0f7424 */ /* 0x000fcc00078e00ff */
[----:B------:R-:W-:Y:S01]  /*0880*/  DFMA R14, R12, UR6, R14 ;  /* 0x000000060c0e7c2b */ /* 0x000fe2000800000e */
[----:B------:R-:W-:Y:S01]  /*0890*/  UMOV UR6, 0x62401315 ;  /* 0x6240131500067882 */ /* 0x000fe20000000000 */
[----:B------:R-:W-:-:S06]  /*08a0*/  UMOV UR7, 0x3ec71dee ;  /* 0x3ec71dee00077882 */ /* 0x000fcc0000000000 */
[----:B------:R-:W-:Y:S01]  /*08b0*/  DFMA R14, R12, R14, UR6 ;  /* 0x000000060c0e7e2b */ /* 0x000fe2000800000e */
        /* <DEDUP_REMOVED lines=20> */
[----:B------:R-:W-:-:S08]  /*0a00*/  DFMA R14, R12, R14, UR6 ;  /* 0x000000060c0e7e2b */ /* 0x000fd0000800000e */
[----:B------:R-:W-:-:S08]  /*0a10*/  DFMA R14, R12, R14, 1 ;  /* 0x3ff000000c0e742b */ /* 0x000fd0000000000e */
[----:B------:R-:W-:-:S10]  /*0a20*/  DFMA R14, R12, R14, 1 ;  /* 0x3ff000000c0e742b */ /* 0x000fd4000000000e */
[----:B------:R-:W-:Y:S02]  /*0a30*/  IMAD R13, R10, 0x100000, R15 ;  /* 0x001000000a0d7824 */ /* 0x000fe400078e020f */
[----:B------:R-:W-:Y:S01]  /*0a40*/  IMAD.MOV.U32 R12, RZ, RZ, R14 ;  /* 0x000000ffff0c7224 */ /* 0x000fe200078e000e */
[----:B------:R-:W-:Y:S06]  /*0a50*/  @!P0 BRA `(.L_x_38) ;  /* 0x0000000000348947 */ /* 0x000fec0003800000 */
[----:B------:R-:W-:Y:S01]  /*0a60*/  FSETP.GEU.AND P1, PT, |R3|, 4.2275390625, PT ;  /* 0x408748000300780b */ /* 0x000fe20003f2e200 */
[C---:B------:R-:W-:Y:S02]  /*0a70*/  DADD R12, R2.reuse, +INF ;  /* 0x7ff00000020c7429 */ /* 0x040fe40000000000 */
[----:B------:R-:W-:-:S08]  /*0a80*/  DSETP.GEU.AND P0, PT, R2, RZ, PT ;  /* 0x000000ff0200722a */ /* 0x000fd00003f0e000 */
[----:B------:R-:W-:Y:S02]  /*0a90*/  FSEL R12, R12, RZ, P0 ;  /* 0x000000ff0c0c7208 */ /* 0x000fe40000000000 */
[----:B------:R-:W-:Y:S01]  /*0aa0*/  @!P1 LEA.HI R11, R10, R10, RZ, 0x1 ;  /* 0x0000000a0a0b9211 */ /* 0x000fe200078f08ff */
[----:B------:R-:W-:Y:S01]  /*0ab0*/  @!P1 IMAD.MOV.U32 R2, RZ, RZ, R14 ;  /* 0x000000ffff029224 */ /* 0x000fe200078e000e */
[----:B------:R-:W-:Y:S02]  /*0ac0*/  FSEL R13, R13, RZ, P0 ;  /* 0x000000ff0d0d7208 */ /* 0x000fe40000000000 */
[----:B------:R-:W-:-:S05]  /*0ad0*/  @!P1 SHF.R.S32.HI R11, RZ, 0x1, R11 ;  /* 0x00000001ff0b9819 */ /* 0x000fca000001140b */
[----:B------:R-:W-:Y:S02]  /*0ae0*/  @!P1 IMAD.IADD R10, R10, 0x1, -R11 ;  /* 0x000000010a0a9824 */ /* 0x000fe400078e0a0b */
[----:B------:R-:W-:-:S03]  /*0af0*/  @!P1 IMAD R3, R11, 0x100000, R15 ;  /* 0x001000000b039824 */ /* 0x000fc600078e020f */
[----:B------:R-:W-:Y:S01]  /*0b00*/  @!P1 LEA R11, R10, 0x3ff00000, 0x14 ;  /* 0x3ff000000a0b9811 */ /* 0x000fe200078ea0ff */
[----:B------:R-:W-:-:S06]  /*0b10*/  @!P1 IMAD.MOV.U32 R10, RZ, RZ, RZ ;  /* 0x000000ffff0a9224 */ /* 0x000fcc00078e00ff */
[----:B------:R-:W-:-:S11]  /*0b20*/  @!P1 DMUL R12, R2, R10 ;  /* 0x0000000a020c9228 */ /* 0x000fd60000000000 */
.L_x_38:
[----:B------:R-:W-:Y:S05]  /*0b30*/  BSYNC.RECONVERGENT B0 ;  /* 0x0000000000007941 */ /* 0x000fea0003800200 */
.L_x_37:
[----:B------:R-:W1:Y:S02]  /*0b40*/  F2F.F32.F64 R13, R12 ;  /* 0x0000000c000d7310 */ /* 0x000e640000301000 */
[----:B-1----:R1:W-:Y:S01]  /*0b50*/  STG.E desc[UR4][R6.64], R13 ;  /* 0x0000000d06007986 */ /* 0x0023e2000c101904 */
[----:B------:R-:W-:Y:S06]  /*0b60*/  BAR.SYNC.DEFER_BLOCKING 0x0 ;  /* 0x0000000000007b1d */ /* 0x000fec0000010000 */
[----:B------:R-:W2:Y:S01]  /*0b70*/  LDG.E R14, desc[UR4][R6.64] ;  /* 0x00000004060e7981 */ /* 0x000ea2000c1e1900 */
[----:B------:R-:W3:Y:S01]  /*0b80*/  MUFU.RCP64H R3, R9 ;  /* 0x0000000900037308 */ /* 0x000ee20000001800 */
[----:B------:R-:W-:Y:S01]  /*0b90*/  IMAD.MOV.U32 R2, RZ, RZ, 0x1 ;  /* 0x00000001ff027424 */ /* 0x000fe200078e00ff */
[----:B------:R-:W-:Y:S05]  /*0ba0*/  BSSY.RECONVERGENT B0, `(.L_x_39) ;  /* 0x0000014000007945 */ /* 0x000fea0003800200 */
[----:B---3--:R-:W-:-:S08]  /*0bb0*/  DFMA R10, -R8, R2, 1 ;  /* 0x3ff00000080a742b */ /* 0x008fd00000000102 */
[----:B------:R-:W-:-:S08]  /*0bc0*/  DFMA R10, R10, R10, R10 ;  /* 0x0000000a0a0a722b */ /* 0x000fd0000000000a */
[----:B------:R-:W-:Y:S01]  /*0bd0*/  DFMA R10, R2, R10, R2 ;  /* 0x0000000a020a722b */ /* 0x000fe20000000002 */
[----:B--2---:R-:W-:-:S04]  /*0be0*/  FADD R3, R14, -1 ;  /* 0xbf8000000e037421 */ /* 0x004fc80000000000 */
[----:B------:R-:W-:-:S03]  /*0bf0*/  FMUL R0, R0, R3 ;  /* 0x0000000300007220 */ /* 0x000fc60000400000 */
[----:B------:R-:W-:Y:S01]  /*0c00*/  DFMA R2, -R8, R10, 1 ;  /* 0x3ff000000802742b */ /* 0x000fe2000000010a */
[----:B-1----:R-:W0:Y:S07]  /*0c10*/  F2F.F64.F32 R12, R0 ;  /* 0x00000000000c7310 */ /* 0x002e2e0000201800 */
[----:B------:R-:W-:-:S08]  /*0c20*/  DFMA R2, R10, R2, R10 ;  /* 0x000000020a02722b */ /* 0x000fd0000000000a */
[----:B0-----:R-:W-:Y:S01]  /*0c30*/  DMUL R6, R12, R2 ;  /* 0x000000020c067228 */ /* 0x001fe20000000000 */
[----:B------:R-:W-:-:S07]  /*0c40*/  FSETP.GEU.AND P1, PT, |R13|, 6.5827683646048100446e-37, PT ;  /* 0x036000000d00780b */ /* 0x000fce0003f2e200 */
        /* <DEDUP_REMOVED lines=8> */
[----:B------:R-:W-:Y:S05]  /*0cd0*/  CALL.REL.NOINC `($__internal_2_$__cuda_sm20_div_rn_f64_full) ;  /* 0x0000000000147944 */ /* 0x000fea0003c00000 */
.L_x_40:
[----:B------:R-:W-:Y:S05]  /*0ce0*/  BSYNC.RECONVERGENT B0 ;  /* 0x0000000000007941 */ /* 0x000fea0003800200 */
.L_x_39:
[----:B------:R-:W0:Y:S02]  /*0cf0*/  F2F.F32.F64 R3, R2 ;  /* 0x0000000200037310 */ /* 0x000e240000301000 */
[----:B0-----:R-:W-:Y:S01]  /*0d00*/  STG.E desc[UR4][R4.64], R3 ;  /* 0x0000000304007986 */ /* 0x001fe2000c101904 */
[----:B------:R-:W-:Y:S06]  /*0d10*/  BAR.SYNC.DEFER_BLOCKING 0x0 ;  /* 0x0000000000007b1d */ /* 0x000fec0000010000 */
[----:B------:R-:W-:Y:S05]  /*0d20*/  EXIT ;  /* 0x000000000000794d */ /* 0x000fea0003800000 */
        .weak           $__internal_2_$__cuda_sm20_div_rn_f64_full
        .type           $__internal_2_$__cuda_sm20_div_rn_f64_full,@function
        .size           $__internal_2_$__cuda_sm20_div_rn_f64_full,($__internal_3_$__cuda_sm3x_div_rn_noftz_f32_slowpath - $__internal_2_$__cuda_sm20_div_rn_f64_full)
$__internal_2_$__cuda_sm20_div_rn_f64_full:
[C---:B------:R-:W-:Y:S01]  /*0d30*/  FSETP.GEU.AND P0, PT, |R11|.reuse, 1.469367938527859385e-39, PT ;  /* 0x001000000b00780b */ /* 0x040fe20003f0e200 */
[----:B------:R-:W-:Y:S01]  /*0d40*/  IMAD.MOV.U32 R20, RZ, RZ, 0x1 ;  /* 0x00000001ff147424 */ /* 0x000fe200078e00ff */
[----:B------:R-:W-:Y:S01]  /*0d50*/  LOP3.LUT R2, R11, 0x800fffff, RZ, 0xc0, !PT ;  /* 0x800fffff0b027812 */ /* 0x000fe200078ec0ff */
[----:B------:R-:W-:Y:S01]  /*0d60*/  BSSY.RECONVERGENT B1, `(.L_x_41) ;  /* 0x0000054000017945 */ /* 0x000fe20003800200 */
[C---:B------:R-:W-:Y:S02]  /*0d70*/  FSETP.GEU.AND P2, PT, |R13|.reuse, 1.469367938527859385e-39, PT ;  /* 0x001000000d00780b */ /* 0x040fe40003f4e200 */
[----:B------:R-:W-:Y:S01]  /*0d80*/  LOP3.LUT R3, R2, 0x3ff00000, RZ, 0xfc, !PT ;  /* 0x3ff0000002037812 */ /* 0x000fe200078efcff */
[----:B------:R-:W-:Y:S01]  /*0d90*/  IMAD.MOV.U32 R2, RZ, RZ, R10 ;  /* 0x000000ffff027224 */ /* 0x000fe200078e000a */
[----:B------:R-:W-:Y:S02]  /*0da0*/  LOP3.LUT R17, R13, 0x7ff00000, RZ, 0xc0, !PT ;  /* 0x7ff000000d117812 */ /* 0x000fe400078ec0ff */
[----:B------:R-:W-:-:S03]  /*0db0*/  LOP3.LUT R26, R11, 0x7ff00000, RZ, 0xc0, !PT ;  /* 0x7ff000000b1a7812 */ /* 0x000fc600078ec0ff */
[----:B------:R-:W-:Y:S01]  /*0dc0*/  @!P0 DMUL R2, R10, 8.98846567431157953865e+307 ;  /* 0x7fe000000a028828 */ /* 0x000fe20000000000 */
[----:B------:R-:W-:-:S03]  /*0dd0*/  ISETP.GE.U32.AND P1, PT, R17, R26, PT ;  /* 0x0000001a1100720c */ /* 0x000fc60003f26070 */
[----:B------:R-:W-:Y:S01]  /*0de0*/  @!P2 LOP3.LUT R18, R11, 0x7ff00000, RZ, 0xc0, !PT ;  /* 0x7ff000000b12a812 */ /* 0x000fe200078ec0ff */
[----:B------:R-:W-:Y:S01]  /*0df0*/  @!P2 IMAD.MOV.U32 R22, RZ, RZ, RZ ;  /* 0x000000ffff16a224 */ /* 0x000fe200078e00ff */
[----:B------:R-:W0:Y:S02]  /*0e00*/  MUFU.RCP64H R21, R3 ;  /* 0x0000000300157308 */ /* 0x000e240000001800 */
[----:B------:R-:W-:Y:S01]  /*0e10*/  @!P2 ISETP.GE.U32.AND P3, PT, R17, R18, PT ;  /* 0x000000121100a20c */ /* 0x000fe20003f66070 */
[----:B------:R-:W-:Y:S01]  /*0e20*/  IMAD.MOV.U32 R18, RZ, RZ, 0x1ca00000 ;  /* 0x1ca00000ff127424 */ /* 0x000fe200078e00ff */
[----:B------:R-:W-:-:S04]  /*0e30*/  @!P0 LOP3.LUT R26, R3, 0x7ff00000, RZ, 0xc0, !PT ;  /* 0x7ff00000031a8812 */ /* 0x000fc800078ec0ff */
[----:B------:R-:W-:Y:S01]  /*0e40*/  @!P2 SEL R19, R18, 0x63400000, !P3 ;  /* 0x634000001213a807 */ /* 0x000fe20005800000 */
[----:B------:R-:W-:-:S03]  /*0e50*/  VIADD R27, R26, 0xffffffff ;  /* 0xffffffff1a1b7836 */ /* 0x000fc60000000000 */
[----:B------:R-:W-:-:S04]  /*0e60*/  @!P2 LOP3.LUT R19, R19, 0x80000000, R13, 0xf8, !PT ;  /* 0x800000001313a812 */ /* 0x000fc800078ef80d */
[----:B------:R-:W-:Y:S01]  /*0e70*/  @!P2 LOP3.LUT R23, R19, 0x100000, RZ, 0xfc, !PT ;  /* 0x001000001317a812 */ /* 0x000fe200078efcff */
[----:B0-----:R-:W-:Y:S01]  /*0e80*/  DFMA R14, R20, -R2, 1 ;  /* 0x3ff00000140e742b */ /* 0x001fe20000000802 */
[----:B------:R-:W-:-:S07]  /*0e90*/  IMAD.MOV.U32 R19, RZ, RZ, R17 ;  /* 0x000000ffff137224 */ /* 0x000fce00078e0011 */
[----:B------:R-:W-:-:S08]  /*0ea0*/  DFMA R14, R14, R14, R14 ;  /* 0x0000000e0e0e722b */ /* 0x000fd0000000000e */
[----:B------:R-:W-:Y:S01]  /*0eb0*/  DFMA R20, R20, R14, R20 ;  /* 0x0000000e1414722b */ /* 0x000fe20000000014 */
[----:B------:R-:W-:Y:S01]  /*0ec0*/  SEL R15, R18, 0x63400000, !P1 ;  /* 0x63400000120f7807 */ /* 0x000fe20004800000 */
[----:B------:R-:W-:-:S03]  /*0ed0*/  IMAD.MOV.U32 R14, RZ, RZ, R12 ;  /* 0x000000ffff0e7224 */ /* 0x000fc600078e000c */
[----:B------:R-:W-:-:S03]  /*0ee0*/  LOP3.LUT R15, R15, 0x800fffff, R13, 0xf8, !PT ;  /* 0x800fffff0f0f7812 */ /* 0x000fc600078ef80d */
[----:B------:R-:W-:-:S03]  /*0ef0*/  DFMA R24, R20, -R2, 1 ;  /* 0x3ff000001418742b */ /* 0x000fc60000000802 */
[----:B------:R-:W-:-:S05]  /*0f00*/  @!P2 DFMA R14, R14, 2, -R22 ;  /* 0x400000000e0ea82b */ /* 0x000fca0000000816 */
[----:B------:R-:W-:-:S05]  /*0f10*/  DFMA R24, R20, R24, R20 ;  /* 0x000000181418722b */ /* 0x000fca0000000014 */
[----:B------:R-:W-:-:S03]  /*0f20*/  @!P2 LOP3.LUT R19, R15, 0x7ff00000, RZ, 0xc0, !PT ;  /* 0x7ff000000f13a812 */ /* 0x000fc600078ec0ff */
[----:B------:R-:W-:Y:S02]  /*0f30*/  DMUL R20, R24, R14 ;  /* 0x0000000e18147228 */ /* 0x000fe40000000000 */
[----:B------:R-:W-:-:S05]  /*0f40*/  VIADD R22, R19, 0xffffffff ;  /* 0xffffffff13167836 */ /* 0x000fca0000000000 */
[----:B------:R-:W-:Y:S01]  /*0f50*/  ISETP.GT.U32.AND P0, PT, R22, 0x7feffffe, PT ;  /* 0x7feffffe1600780c */ /* 0x000fe20003f04070 */
[----:B------:R-:W-:-:S03]  /*0f60*/  DFMA R22, R20, -R2, R14 ;  /* 0x800000021416722b */ /* 0x000fc6000000000e */
[----:B------:R-:W-:-:S05]  /*0f70*/  ISETP.GT.U32.OR P0, PT, R27, 0x7feffffe, P0 ;  /* 0x7feffffe1b00780c */ /* 0x000fca0000704470 */
[----:B------:R-:W-:-:S08]  /*0f80*/  DFMA R22, R24, R22, R20 ;  /* 0x000000161816722b */ /* 0x000fd00000000014 */
[----:B------:R-:W-:Y:S05]  /*0f90*/  @P0 BRA `(.L_x_42) ;  /* 0x00000000006c0947 */ /* 0x000fea0003800000 */
[----:B------:R-:W-:-:S04]  /*0fa0*/  LOP3.LUT R20, R11, 0x7ff00000, RZ, 0xc0, !PT ;  /* 0x7ff000000b147812 */ /* 0x000fc800078ec0ff */
[CC--:B------:R-:W-:Y:S02]  /*0fb0*/  VIADDMNMX R12, R17.reuse, -R20.reuse, 0xb9600000, !PT ;  /* 0xb9600000110c7446 */ /* 0x0c0fe40007800914 */
[----:B------:R-:W-:Y:S02]  /*0fc0*/  ISETP.GE.U32.AND P0, PT, R17, R20, PT ;  /* 0x000000141100720c */ /* 0x000fe40003f06070 */
[----:B------:R-:W-:Y:S02]  /*0fd0*/  VIMNMX R12, PT, PT, R12, 0x46a00000, PT ;  /* 0x46a000000c0c7848 */ /* 0x000fe40003fe0100 */
[----:B------:R-:W-:Y:S01]  /*0fe0*/  SEL R13, R18, 0x63400000, !P0 ;  /* 0x63400000120d7807 */ /* 0x000fe20004000000 */
[----:B------:R-:W-:-:S04]  /*0ff0*/  IMAD.MOV.U32 R18, RZ, RZ, RZ ;  /* 0x000000ffff127224 */ /* 0x000fc800078e00ff */
[----:B------:R-:W-:-:S05]  /*1000*/  IMAD.IADD R12, R12, 0x1, -R13 ;  /* 0x000000010c0c7824 */ /* 0x000fca00078e0a0d */
[----:B------:R-:W-:-:S06]  /*1010*/  IADD3 R19, PT, PT, R12, 0x7fe00000, RZ ;  /* 0x7fe000000c137810 */ /* 0x000fcc0007ffe0ff */
[----:B------:R-:W-:-:S10]  /*1020*/  DMUL R20, R22, R18 ;  /* 0x0000001216147228 */ /* 0x000fd40000000000 */
[----:B------:R-:W-:-:S13]  /*1030*/  FSETP.GTU.AND P0, PT, |R21|, 1.469367938527859385e-39, PT ;  /* 0x001000001500780b */ /* 0x000fda0003f0c200 */
[----:B------:R-:W-:Y:S05]  /*1040*/  @P0 BRA `(.L_x_43) ;  /* 0x0000000000940947 */ /* 0x000fea0003800000 */
[----:B------:R-:W-:Y:S01]  /*1050*/  DFMA R2, R22, -R2, R14 ;  /* 0x800000021602722b */ /* 0x000fe2000000000e */
[----:B------:R-:W-:-:S09]  /*1060*/  IMAD.MOV.U32 R18, RZ, RZ, RZ ;  /* 0x000000ffff127224 */ /* 0x000fd200078e00ff */
        /* <DEDUP_REMOVED lines=14> */
.L_x_42:
        /* <DEDUP_REMOVED lines=11> */
[----:B------:R-:W-:Y:S01]  /*1200*/  @P0 LOP3.LUT R2, R21, 0x7ff00000, RZ, 0xfc, !PT ;  /* 0x7ff0000015020812 */ /* 0x000fe200078efcff */
[----:B------:R-:W-:Y:S02]  /*1210*/  @!P0 IMAD.MOV.U32 R20, RZ, RZ, RZ ;  /* 0x000000ffff148224 */ /* 0x000fe400078e00ff */
[----:B------:R-:W-:Y:S02]  /*1220*/  @P0 IMAD.MOV.U32 R20, RZ, RZ, RZ ;  /* 0x000000ffff140224 */ /* 0x000fe400078e00ff */
[----:B------:R-:W-:Y:S01]  /*1230*/  @P0 IMAD.MOV.U32 R21, RZ, RZ, R2 ;  /* 0x000000ffff150224 */ /* 0x000fe200078e0002 */
[----:B------:R-:W-:Y:S06]  /*1240*/  BRA `(.L_x_43) ;  /* 0x0000000000147947 */ /* 0x000fec0003800000 */
.L_x_45:
[----:B------:R-:W-:Y:S01]  /*1250*/  LOP3.LUT R21, R11, 0x80000, RZ, 0xfc, !PT ;  /* 0x000800000b157812 */ /* 0x000fe200078efcff */
[----:B------:R-:W-:Y:S01]  /*1260*/  IMAD.MOV.U32 R20, RZ, RZ, R10 ;  /* 0x000000ffff147224 */ /* 0x000fe200078e000a */
[----:B------:R-:W-:Y:S06]  /*1270*/  BRA `(.L_x_43) ;  /* 0x0000000000087947 */ /* 0x000fec0003800000 */
.L_x_44:
[----:B------:R-:W-:Y:S02]  /*1280*/  LOP3.LUT R21, R13, 0x80000, RZ, 0xfc, !PT ;  /* 0x000800000d157812 */ /* 0x000fe400078efcff */
[----:B------:R-:W-:-:S07]  /*1290*/  MOV R20, R12 ;  /* 0x0000000c00147202 */ /* 0x000fce0000000f00 */
.L_x_43:
[----:B------:R-:W-:Y:S05]  /*12a0*/  BSYNC.RECONVERGENT B1 ;  /* 0x0000000000017941 */ /* 0x000fea0003800200 */
.L_x_41:
[----:B------:R-:W-:Y:S02]  /*12b0*/  IMAD.MOV.U32 R17, RZ, RZ, 0x0 ;  /* 0x00000000ff117424 */ /* 0x000fe400078e00ff */
[----:B------:R-:W-:Y:S02]  /*12c0*/  IMAD.MOV.U32 R2, RZ, RZ, R20 ;  /* 0x000000ffff027224 */ /* 0x000fe400078e0014 */
[----:B------:R-:W-:Y:S01]  /*12d0*/  IMAD.MOV.U32 R3, RZ, RZ, R21 ;  /* 0x000000ffff037224 */ /* 0x000fe200078e0015 */
[----:B------:R-:W-:Y:S06]  /*12e0*/  RET.REL.NODEC R16 `(_Z10get_CPML_zPfS_iffifff) ;  /* 0xffffffec10447950 */ /* 0x000fec0003c3ffff */
        .weak           $__internal_3_$__cuda_sm3x_div_rn_noftz_f32_slowpath
        .type           $__internal_3_$__cuda_sm3x_div_rn_noftz_f32_slowpath,@function
        .size           $__internal_3_$__cuda_sm3x_div_rn_noftz_f32_slowpath,(.L_x_106 - $__internal_3_$__cuda_sm3x_div_rn_noftz_f32_slowpath)
$__internal_3_$__cuda_sm3x_div_rn_noftz_f32_slowpath:
[----:B------:R-:W-:Y:S01]  /*12f0*/  SHF.R.U32.HI R12, RZ, 0x17, R3 ;  /* 0x00000017ff0c7819 */ /* 0x000fe20000011603 */
[----:B------:R-:W-:Y:S01]  /*1300*/  BSSY.RECONVERGENT B1, `(.L_x_46) ;  /* 0x0000063000017945 */ /* 0x000fe20003800200 */
[--C-:B------:R-:W-:Y:S02]  /*1310*/  SHF.R.U32.HI R2, RZ, 0x17, R0.reuse ;  /* 0x00000017ff027819 */ /* 0x100fe40000011600 */
[----:B------:R-:W-:Y:S02]  /*1320*/  LOP3.LUT R12, R12, 0xff, RZ, 0xc0, !PT ;  /* 0x000000ff0c0c7812 */ /* 0x000fe400078ec0ff */
[----:B------:R-:W-:Y:S01]  /*1330*/  LOP3.LUT R16, R2, 0xff, RZ, 0xc0, !PT ;  /* 0x000000ff02107812 */ /* 0x000fe200078ec0ff */
[----:B------:R-:W-:Y:S02]  /*1340*/  IMAD.MOV.U32 R2, RZ, RZ, R0 ;  /* 0x000000ffff027224 */ /* 0x000fe400078e0000 */
[----:B------:R-:W-:Y:S02]  /*1350*/  VIADD R14, R12, 0xffffffff ;  /* 0xffffffff0c0e7836 */ /* 0x000fe40000000000 */
[----:B------:R-:W-:-:S03]  /*1360*/  VIADD R13, R16, 0xffffffff ;  /* 0xffffffff100d7836 */ /* 0x000fc60000000000 */
[----:B------:R-:W-:-:S04]  /*1370*/  ISETP.GT.U32.AND P0, PT, R14, 0xfd, PT ;  /* 0x000000fd0e00780c */ /* 0x000fc80003f04070 */
[----:B------:R-:W-:-:S13]  /*1380*/  ISETP.GT.U32.OR P0, PT, R13, 0xfd, P0 ;  /* 0x000000fd0d00780c */ /* 0x000fda0000704470 */
[----:B------:R-:W-:Y:S01]  /*1390*/  @!P0 IMAD.MOV.U32 R11, RZ, RZ, RZ ;  /* 0x000000ffff0b8224 */ /* 0x000fe200078e00ff */
[----:B------:R-:W-:Y:S06]  /*13a0*/  @!P0 BRA `(.L_x_47) ;  /* 0x00000000005c8947 */ /* 0x000fec0003800000 */
[----:B------:R-:W-:Y:S02]  /*13b0*/  FSETP.GTU.FTZ.AND P0, PT, |R0|, +INF , PT ;  /* 0x7f8000000000780b */ /* 0x000fe40003f1c200 */
[----:B------:R-:W-:-:S04]  /*13c0*/  FSETP.GTU.FTZ.AND P1, PT, |R3|, +INF , PT ;  /* 0x7f8000000300780b */ /* 0x000fc80003f3c200 */
[----:B------:R-:W-:-:S13]  /*13d0*/  PLOP3.LUT P0, PT, P0, P1, PT, 0xf8, 0x8f ;  /* 0x00000000008f781c */ /* 0x000fda0000703f70 */
[----:B------:R-:W-:Y:S05]  /*13e0*/  @P0 BRA `(.L_x_48) ;  /* 0x00000004004c0947 */ /* 0x000fea0003800000 */
[----:B------:R-:W-:-:S13]  /*13f0*/  LOP3.LUT P0, RZ, R3, 0x7fffffff, R2, 0xc8, !PT ;  /* 0x7fffffff03ff7812 */ /* 0x000fda000780c802 */
[----:B------:R-:W-:Y:S05]  /*1400*/  @!P0 BRA `(.L_x_49) ;  /* 0x00000004003c8947 */ /* 0x000fea0003800000 */
[C---:B------:R-:W-:Y:S02]  /*1410*/  FSETP.NEU.FTZ.AND P1, PT, |R0|.reuse, +INF , PT ;  /* 0x7f8000000000780b */ /* 0x040fe40003f3d200 */
[----:B------:R-:W-:Y:S02]  /*1420*/  FSETP.NEU.FTZ.AND P2, PT, |R3|, +INF , PT ;  /* 0x7f8000000300780b */ /* 0x000fe40003f5d200 */
[----:B------:R-:W-:-:S11]  /*1430*/  FSETP.NEU.FTZ.AND P0, PT, |R0|, +INF , PT ;  /* 0x7f8000000000780b */ /* 0x000fd60003f1d200 */
[----:B------:R-:W-:Y:S05]  /*1440*/  @!P2 BRA !P1, `(.L_x_49) ;  /* 0x00000004002ca947 */ /* 0x000fea0004800000 */
[----:B------:R-:W-:-:S04]  /*1450*/  LOP3.LUT P1, RZ, R2, 0x7fffffff, RZ, 0xc0, !PT ;  /* 0x7fffffff02ff7812 */ /* 0x000fc8000782c0ff */
[----:B------:R-:W-:-:S13]  /*1460*/  PLOP3.LUT P1, PT, P2, P1, PT, 0x2f, 0xf2 ;  /* 0x0000000000f2781c */ /* 0x000fda0001722577 */
[----:B------:R-:W-:Y:S05]  /*1470*/  @P1 BRA `(.L_x_50) ;  /* 0x0000000400181947 */ /* 0x000fea0003800000 */
[----:B------:R-:W-:-:S04]  /*1480*/  LOP3.LUT P1, RZ, R3, 0x7fffffff, RZ, 0xc0, !PT ;  /* 0x7fffffff03ff7812 */ /* 0x000fc8000782c0ff */
[----:B------:R-:W-:-:S13]  /*1490*/  PLOP3.LUT P0, PT, P0, P1, PT, 0x2f, 0xf2 ;  /* 0x0000000000f2781c */ /* 0x000fda0000702577 */
[----:B------:R-:W-:Y:S05]  /*14a0*/  @P0 BRA `(.L_x_51) ;  /* 0x0000000400000947 */ /* 0x000fea0003800000 */
[----:B------:R-:W-:Y:S02]  /*14b0*/  ISETP.GE.AND P0, PT, R13, RZ, PT ;  /* 0x000000ff0d00720c */ /* 0x000fe40003f06270 */
[----:B------:R-:W-:-:S11]  /*14c0*/  ISETP.GE.AND P1, PT, R14, RZ, PT ;  /* 0x000000ff0e00720c */ /* 0x000fd60003f26270 */
[----:B------:R-:W-:Y:S02]  /*14d0*/  @P0 IMAD.MOV.U32 R11, RZ, RZ, RZ ;  /* 0x000000ffff0b0224 */ /* 0x000fe400078e00ff */
[----:B------:R-:W-:Y:S01]  /*14e0*/  @!P0 FFMA R2, R0, 1.84467440737095516160e+19, RZ ;  /* 0x5f80000000028823 */ /* 0x000fe200000000ff */
[----:B------:R-:W-:Y:S02]  /*14f0*/  @!P0 IMAD.MOV.U32 R11, RZ, RZ, -0x40 ;  /* 0xffffffc0ff0b8424 */ /* 0x000fe400078e00ff */
[----:B------:R-:W-:Y:S02]  /*1500*/  @!P1 FFMA R3, R3, 1.84467440737095516160e+19, RZ ;  /* 0x5f80000003039823 */ /* 0x000fe400000000ff */
[----:B------:R-:W-:-:S07]  /*1510*/  @!P1 VIADD R11, R11, 0x40 ;  /* 0x000000400b0b9836 */ /* 0x000fce0000000000 */
.L_x_47:
[----:B------:R-:W-:Y:S01]  /*1520*/  LEA R14, R12, 0xc0800000, 0x17 ;  /* 0xc08000000c0e7811 */ /* 0x000fe200078eb8ff */
[----:B------:R-:W-:Y:S03]  /*1530*/  BSSY.RECONVERGENT B2, `(.L_x_52) ;  /* 0x0000036000027945 */ /* 0x000fe60003800200 */
[----:B------:R-:W-:Y:S01]  /*1540*/  IADD3 R14, PT, PT, -R14, R3, RZ ;  /* 0x000000030e0e7210 */ /* 0x000fe20007ffe1ff */
[----:B------:R-:W-:-:S03]  /*1550*/  VIADD R3, R16, 0xffffff81 ;  /* 0xffffff8110037836 */ /* 0x000fc60000000000 */
[----:B------:R-:W0:Y:S01]  /*1560*/  MUFU.RCP R13, R14 ;  /* 0x0000000e000d7308 */ /* 0x000e220000001000 */
[----:B------:R-:W-:Y:S01]  /*1570*/  FADD.FTZ R15, -R14, -RZ ;  /* 0x800000ff0e0f7221 */ /* 0x000fe20000010100 */
[C---:B------:R-:W-:Y:S01]  /*1580*/  IMAD R2, R3.reuse, -0x800000, R2 ;  /* 0xff80000003027824 */ /* 0x040fe200078e0202 */
[----:B------:R-:W-:-:S05]  /*1590*/  IADD3 R12, PT, PT, R3, 0x7f, -R12 ;  /* 0x0000007f030c7810 */ /* 0x000fca0007ffe80c */
[----:B------:R-:W-:Y:S02]  /*15a0*/  IMAD.IADD R12, R12, 0x1, R11 ;  /* 0x000000010c0c7824 */ /* 0x000fe400078e020b */
[----:B0-----:R-:W-:-:S04]  /*15b0*/  FFMA R16, R13, R15, 1 ;  /* 0x3f8000000d107423 */ /* 0x001fc8000000000f */
[----:B------:R-:W-:-:S04]  /*15c0*/  FFMA R18, R13, R16, R13 ;  /* 0x000000100d127223 */ /* 0x000fc8000000000d */
[----:B------:R-:W-:-:S04]  /*15d0*/  FFMA R13, R2, R18, RZ ;  /* 0x00000012020d7223 */ /* 0x000fc800000000ff */
[----:B------:R-:W-:-:S04]  /*15e0*/  FFMA R16, R15, R13, R2 ;  /* 0x0000000d0f107223 */ /* 0x000fc80000000002 */
[----:B------:R-:W-:-:S04]  /*15f0*/  FFMA R13, R18, R16, R13 ;  /* 0x00000010120d7223 */ /* 0x000fc8000000000d */
[----:B------:R-:W-:-:S04]  /*1600*/  FFMA R16, R15, R13, R2 ;  /* 0x0000000d0f107223 */ /* 0x000fc80000000002 */
[----:B------:R-:W-:-:S05]  /*1610*/  FFMA R2, R18, R16, R13 ;  /* 0x0000001012027223 */ /* 0x000fca000000000d */
[----:B------:R-:W-:-:S04]  /*1620*/  SHF.R.U32.HI R3, RZ, 0x17, R2 ;  /* 0x00000017ff037819 */ /* 0x000fc80000011602 */
[----:B------:R-:W-:-:S05]  /*1630*/  LOP3.LUT R3, R3, 0xff, RZ, 0xc0, !PT ;  /* 0x000000ff03037812 */ /* 0x000fca00078ec0ff */
[----:B------:R-:W-:-:S04]  /*1640*/  IMAD.IADD R15, R3, 0x1, R12 ;  /* 0x00000001030f7824 */ /* 0x000fc800078e020c */
[----:B------:R-:W-:-:S05]  /*1650*/  VIADD R3, R15, 0xffffffff ;  /* 0xffffffff0f037836 */ /* 0x000fca0000000000 */
[----:B------:R-:W-:-:S13]  /*1660*/  ISETP.GE.U32.AND P0, PT, R3, 0xfe, PT ;  /* 0x000000fe0300780c */ /* 0x000fda0003f06070 */
[----:B------:R-:W-:Y:S05]  /*1670*/  @!P0 BRA `(.L_x_53) ;  /* 0x0000000000808947 */ /* 0x000fea0003800000 */
[----:B------:R-:W-:-:S13]  /*1680*/  ISETP.GT.AND P0, PT, R15, 0xfe, PT ;  /* 0x000000fe0f00780c */ /* 0x000fda0003f04270 */
[----:B------:R-:W-:Y:S05]  /*1690*/  @P0 BRA `(.L_x_54) ;  /* 0x00000000006c0947 */ /* 0x000fea0003800000 */
[----:B------:R-:W-:-:S13]  /*16a0*/  ISETP.GE.AND P0, PT, R15, 0x1, PT ;  /* 0x000000010f00780c */ /* 0x000fda0003f06270 */
[----:B------:R-:W-:Y:S05]  /*16b0*/  @P0 BRA `(.L_x_55) ;  /* 0x0000000000740947 */ /* 0x000fea0003800000 */
[----:B------:R-:W-:Y:S02]  /*16c0*/  ISETP.GE.AND P0, PT, R15, -0x18, PT ;  /* 0xffffffe80f00780c */ /* 0x000fe40003f06270 */
[----:B------:R-:W-:-:S11]  /*16d0*/  LOP3.LUT R2, R2, 0x80000000, RZ, 0xc0, !PT ;  /* 0x8000000002027812 */ /* 0x000fd600078ec0ff */
[----:B------:R-:W-:Y:S05]  /*16e0*/  @!P0 BRA `(.L_x_55) ;  /* 0x0000000000688947 */ /* 0x000fea0003800000 */
[CCC-:B------:R-:W-:Y:S01]  /*16f0*/  FFMA.RZ R3, R18.reuse, R16.reuse, R13.reuse ;  /* 0x0000001012037223 */ /* 0x1c0fe2000000c00d */
[C---:B------:R-:W-:Y:S02]  /*1700*/  VIADD R14, R15.reuse, 0x20 ;  /* 0x000000200f0e7836 */ /* 0x040fe40000000000 */
[CCC-:B------:R-:W-:Y:S01]  /*1710*/  FFMA.RM R12, R18.reuse, R16.reuse, R13.reuse ;  /* 0x00000010120c7223 */ /* 0x1c0fe2000000400d */
[----:B------:R-:W-:Y:S02]  /*1720*/  ISETP.NE.AND P2, PT, R15, RZ, PT ;  /* 0x000000ff0f00720c */ /* 0x000fe40003f45270 */
[----:B------:R-:W-:Y:S01]  /*1730*/  LOP3.LUT R11, R3, 0x7fffff, RZ, 0xc0, !PT ;  /* 0x007fffff030b7812 */ /* 0x000fe200078ec0ff */
[----:B------:R-:W-:Y:S01]  /*1740*/  FFMA.RP R3, R18, R16, R13 ;  /* 0x0000001012037223 */ /* 0x000fe2000000800d */
[----:B------:R-:W-:Y:S01]  /*1750*/  IMAD.MOV R13, RZ, RZ, -R15 ;  /* 0x000000ffff0d7224 */ /* 0x000fe200078e0a0f */
[----:B------:R-:W-:Y:S02]  /*1760*/  ISETP.NE.AND P1, PT, R15, RZ, PT ;  /* 0x000000ff0f00720c */ /* 0x000fe40003f25270 */
[----:B------:R-:W-:-:S02]  /*1770*/  LOP3.LUT R11, R11, 0x800000, RZ, 0xfc, !PT ;  /* 0x008000000b0b7812 */ /* 0x000fc400078efcff */
[----:B------:R-:W-:Y:S02]  /*1780*/  FSETP.NEU.FTZ.AND P0, PT, R3, R12, PT ;  /* 0x0000000c0300720b */ /* 0x000fe40003f1d000 */
[----:B------:R-:W-:Y:S02]  /*1790*/  SHF.L.U32 R14, R11, R14, RZ ;  /* 0x0000000e0b0e7219 */ /* 0x000fe400000006ff */
[----:B------:R-:W-:Y:S02]  /*17a0*/  SEL R12, R13, RZ, P2 ;  /* 0x000000ff0d0c7207 */ /* 0x000fe40001000000 */
[----:B------:R-:W-:Y:S02]  /*17b0*/  ISETP.NE.AND P1, PT, R14, RZ, P1 ;  /* 0x000000ff0e00720c */ /* 0x000fe40000f25270 */
[----:B------:R-:W-:Y:S02]  /*17c0*/  SHF.R.U32.HI R12, RZ, R12, R11 ;  /* 0x0000000cff0c7219 */ /* 0x000fe4000001160b */
[----:B------:R-:W-:-:S02]  /*17d0*/  PLOP3.LUT P0, PT, P0, P1, PT, 0xf8, 0x8f ;  /* 0x00000000008f781c */ /* 0x000fc40000703f70 */
[----:B------:R-:W-:Y:S02]  /*17e0*/  SHF.R.U32.HI R14, RZ, 0x1, R12 ;  /* 0x00000001ff0e7819 */ /* 0x000fe4000001160c */
[----:B------:R-:W-:-:S04]  /*17f0*/  SEL R3, RZ, 0x1, !P0 ;  /* 0x00000001ff037807 */ /* 0x000fc80004000000 */
[----:B------:R-:W-:-:S04]  /*1800*/  LOP3.LUT R3, R3, 0x1, R14, 0xf8, !PT ;  /* 0x0000000103037812 */ /* 0x000fc800078ef80e */
[----:B------:R-:W-:-:S05]  /*1810*/  LOP3.LUT R3, R3, R12, RZ, 0xc0, !PT ;  /* 0x0000000c03037212 */ /* 0x000fca00078ec0ff */
[----:B------:R-:W-:-:S05]  /*1820*/  IMAD.IADD R3, R14, 0x1, R3 ;  /* 0x000000010e037824 */ /* 0x000fca00078e0203 */
[----:B------:R-:W-:Y:S01]  /*1830*/  LOP3.LUT R2, R3, R2, RZ, 0xfc, !PT ;  /* 0x0000000203027212 */ /* 0x000fe200078efcff */
[----:B------:R-:W-:Y:S06]  /*1840*/  BRA `(.L_x_55) ;  /* 0x0000000000107947 */ /* 0x000fec0003800000 */
.L_x_54:
[----:B------:R-:W-:-:S04]  /*1850*/  LOP3.LUT R2, R2, 0x80000000, RZ, 0xc0, !PT ;  /* 0x8000000002027812 */ /* 0x000fc800078ec0ff */
[----:B------:R-:W-:Y:S01]  /*1860*/  LOP3.LUT R2, R2, 0x7f800000, RZ, 0xfc, !PT ;  /* 0x7f80000002027812 */ /* 0x000fe200078efcff */
[----:B------:R-:W-:Y:S06]  /*1870*/  BRA `(.L_x_55) ;  /* 0x0000000000047947 */ /* 0x000fec0003800000 */
.L_x_53:
[----:B------:R-:W-:-:S07]  /*1880*/  IMAD R2, R12, 0x800000, R2 ;  /* 0x008000000c027824 */ /* 0x000fce00078e0202 */
.L_x_55:
[----:B------:R-:W-:Y:S05]  /*1890*/  BSYNC.RECONVERGENT B2 ;  /* 0x0000000000027941 */ /* 0x000fea0003800200 */
.L_x_52:
[----:B------:R-:W-:Y:S05]  /*18a0*/  BRA `(.L_x_56) ;  /* 0x0000000000207947 */ /* 0x000fea0003800000 */
.L_x_51:
[----:B------:R-:W-:-:S04]  /*18b0*/  LOP3.LUT R2, R3, 0x80000000, R2, 0x48, !PT ;  /* 0x8000000003027812 */ /* 0x000fc800078e4802 */
[----:B------:R-:W-:Y:S01]  /*18c0*/  LOP3.LUT R2, R2, 0x7f800000, RZ, 0xfc, !PT ;  /* 0x7f80000002027812 */ /* 0x000fe200078efcff */
[----:B------:R-:W-:Y:S06]  /*18d0*/  BRA `(.L_x_56) ;  /* 0x0000000000147947 */ /* 0x000fec0003800000 */
.L_x_50:
[----:B------:R-:W-:Y:S01]  /*18e0*/  LOP3.LUT R2, R3, 0x80000000, R2, 0x48, !PT ;  /* 0x8000000003027812 */ /* 0x000fe200078e4802 */
[----:B------:R-:W-:Y:S06]  /*18f0*/  BRA `(.L_x_56) ;  /* 0x00000000000c7947 */ /* 0x000fec0003800000 */
.L_x_49:
[----:B------:R-:W0:Y:S01]  /*1900*/  MUFU.RSQ R2, -QNAN ;  /* 0xffc0000000027908 */ /* 0x000e220000001400 */
[----:B------:R-:W-:Y:S05]  /*1910*/  BRA `(.L_x_56) ;  /* 0x0000000000047947 */ /* 0x000fea0003800000 */
.L_x_48:
[----:B------:R-:W-:-:S07]  /*1920*/  FADD.FTZ R2, R0, R3 ;  /* 0x0000000300027221 */ /* 0x000fce0000010000 */
.L_x_56:
[----:B------:R-:W-:Y:S05]  /*1930*/  BSYNC.RECONVERGENT B1 ;  /* 0x0000000000017941 */ /* 0x000fea0003800200 */
.L_x_46:
[----:B------:R-:W-:-:S04]  /*1940*/  IMAD.MOV.U32 R11, RZ, RZ, 0x0 ;  /* 0x00000000ff0b7424 */ /* 0x000fc800078e00ff */
[----:B0-----:R-:W-:Y:S05]  /*1950*/  RET.REL.NODEC R10 `(_Z10get_CPML_zPfS_iffifff) ;  /* 0xffffffe40aa87950 */ /* 0x001fea0003c3ffff */
.L_x_57:
        /* <DEDUP_REMOVED lines=10> */
.L_x_106:


//--------------------- .text._Z10get_CPML_xPfS_iffifff --------------------------
	.section	.text._Z10get_CPML_xPfS_iffifff,"ax",@progbits
	.align	128
        .global         _Z10get_CPML_xPfS_iffifff
        .type           _Z10get_CPML_xPfS_iffifff,@function
        .size           _Z10get_CPML_xPfS_iffifff,(.L_x_108 - _Z10get_CPML_xPfS_iffifff)
        .other          _Z10get_CPML_xPfS_iffifff,@"STO_CUDA_ENTRY STV_DEFAULT"
_Z10get_CPML_xPfS_iffifff:
.text._Z10get_CPML_xPfS_iffifff:
[----:B------:R-:W-:Y:S08]  /*0000*/  LDC R1, c[0x0][0x37c] ;  /* 0x0000df00ff017b82 */ /* 0x000ff00000000800 */
[----:B------:R-:W0:Y:S01]  /*0010*/  LDC.64 R2, c[0x0][0x390] ;  /* 0x0000e400ff027b82 */ /* 0x000e220000000a00 */
[----:B------:R-:W-:Y:S01]  /*0020*/  IMAD.MOV.U32 R5, RZ, RZ, 0x3e055027 ;  /* 0x3e055027ff057424 */ /* 0x000fe200078e00ff */
[----:B------:R-:W1:Y:S01]  /*0030*/  LDCU UR4, c[0x0][0x3a4] ;  /* 0x00007480ff0477ac */ /* 0x000e620008000800 */
[----:B------:R-:W2:Y:S01]  /*0040*/  S2R R8, SR_TID.X ;  /* 0x0000000000087919 */ /* 0x000ea20000002100 */
[----:B------:R-:W2:Y:S01]  /*0050*/  LDCU UR6, c[0x0][0x360] ;  /* 0x00006c00ff0677ac */ /* 0x000ea20008000800 */
[----:B------:R-:W2:Y:S01]  /*0060*/  S2R R9, SR_CTAID.X ;  /* 0x0000000000097919 */ /* 0x000ea20000002500 */
[----:B0-----:R-:W-:-:S02]  /*0070*/  FSETP.GEU.AND P0, PT, R3, 1.175494350822287508e-38, PT ;  /* 0x008000000300780b */ /* 0x001fc40003f0e000 */
[----:B------:R-:W-:-:S05]  /*0080*/  I2FP.F32.S32 R2, R2 ;  /* 0x0000000200027245 */ /* 0x000fca0000201400 */
[----:B-1----:R-:W-:Y:S01]  /*0090*/  FMUL R2, R2, UR4 ;  /* 0x0000000402027c20 */ /* 0x002fe20008400000 */
[----:B------:R-:W0:Y:S03]  /*00a0*/  LDCU.64 UR4, c[0x0][0x358] ;  /* 0x00006b00ff0477ac */ /* 0x000e260008000a00 */
[----:B------:R-:W-:Y:S02]  /*00b0*/  FADD R11, R2, R2 ;  /* 0x00000002020b7221 */ /* 0x000fe40000000000 */
[----:B------:R-:W-:-:S04]  /*00c0*/  @!P0 FMUL R3, R3, 8388608 ;  /* 0x4b00000003038820 */ /* 0x000fc80000400000 */
[----:B------:R-:W-:-:S05]  /*00d0*/  VIADD R0, R3, 0xc0d55555 ;  /* 0xc0d5555503007836 */ /* 0x000fca0000000000 */
[----:B------:R-:W-:-:S05]  /*00e0*/  LOP3.LUT R4, R0, 0xff800000, RZ, 0xc0, !PT ;  /* 0xff80000000047812 */ /* 0x000fca00078ec0ff */
[----:B------:R-:W-:-:S04]  /*00f0*/  IMAD.IADD R0, R3, 0x1, -R4 ;  /* 0x0000000103007824 */ /* 0x000fc800078e0a04 */
[----:B------:R-:W-:Y:S01]  /*0100*/  FADD R6, R0, -1 ;  /* 0xbf80000000067421 */ /* 0x000fe20000000000 */
[----:B------:R-:W-:Y:S02]  /*0110*/  FSEL R0, RZ, -23, P0 ;  /* 0xc1b80000ff007808 */ /* 0x000fe40000000000 */
[----:B------:R-:W-:Y:S01]  /*0120*/  ISETP.GT.U32.AND P0, PT, R3, 0x7f7fffff, PT ;  /* 0x7f7fffff0300780c */ /* 0x000fe20003f04070 */
[----:B------:R-:W-:-:S04]  /*0130*/  FFMA R5, R6, -R5, 0.14084610342979431152 ;  /* 0x3e1039f606057423 */ /* 0x000fc80000000805 */
[----:B------:R-:W-:-:S04]  /*0140*/  FFMA R5, R6, R5, -0.12148627638816833496 ;  /* 0xbdf8cdcc06057423 */ /* 0x000fc80000000005 */
[----:B------:R-:W-:-:S04]  /*0150*/  FFMA R5, R6, R5, 0.13980610668659210205 ;  /* 0x3e0f295506057423 */ /* 0x000fc80000000005 */
[----:B------:R-:W-:-:S04]  /*0160*/  FFMA R5, R6, R5, -0.16684235632419586182 ;  /* 0xbe2ad8b906057423 */ /* 0x000fc80000000005 */
[----:B------:R-:W-:-:S04]  /*0170*/  FFMA R5, R6, R5, 0.20012299716472625732 ;  /* 0x3e4ced0b06057423 */ /* 0x000fc80000000005 */
[----:B------:R-:W-:-:S04]  /*0180*/  FFMA R5, R6, R5, -0.24999669194221496582 ;  /* 0xbe7fff2206057423 */ /* 0x000fc80000000005 */
[----:B------:R-:W-:-:S04]  /*0190*/  FFMA R5, R6, R5, 0.33333182334899902344 ;  /* 0x3eaaaa7806057423 */ /* 0x000fc80000000005 */
[C---:B------:R-:W-:Y:S01]  /*01a0*/  FFMA R7, R6.reuse, R5, -0.5 ;  /* 0xbf00000006077423 */ /* 0x040fe20000000005 */
[----:B------:R-:W-:Y:S02]  /*01b0*/  I2FP.F32.S32 R5, R4 ;  /* 0x0000000400057245 */ /* 0x000fe40000201400 */
[----:B------:R-:W1:Y:S01]  /*01c0*/  MUFU.RCP R4, R11 ;  /* 0x0000000b00047308 */ /* 0x000e620000001000 */
[C---:B------:R-:W-:Y:S02]  /*01d0*/  FMUL R7, R6.reuse, R7 ;  /* 0x0000000706077220 */ /* 0x040fe40000400000 */
[----:B------:R-:W-:Y:S02]  /*01e0*/  FFMA R0, R5, 1.1920928955078125e-07, R0 ;  /* 0x3400000005007823 */ /* 0x000fe40000000000 */
[----:B------:R-:W-:Y:S01]  /*01f0*/  FFMA R7, R6, R7, R6 ;  /* 0x0000000706077223 */ /* 0x000fe20000000006 */
[----:B------:R-:W-:-:S03]  /*0200*/  IMAD.MOV.U32 R6, RZ, RZ, 0x7f800000 ;  /* 0x7f800000ff067424 */ /* 0x000fc600078e00ff */
[----:B------:R-:W-:Y:S01]  /*0210*/  FFMA R0, R0, 0.69314718246459960938, R7 ;  /* 0x3f31721800007823 */ /* 0x000fe20000000007 */
[C---:B------:R-:W-:Y:S01]  /*0220*/  @P0 FFMA R0, R3.reuse, R6, +INF ;  /* 0x7f80000003000423 */ /* 0x040fe20000000006 */
[----:B------:R-:W-:-:S03]  /*0230*/  FSETP.NEU.AND P0, PT, R3, RZ, PT ;  /* 0x000000ff0300720b */ /* 0x000fc60003f0d000 */
[----:B------:R-:W-:Y:S01]  /*0240*/  FMUL R0, R0, -3 ;  /* 0xc040000000007820 */ /* 0x000fe20000400000 */
[----:B-1----:R-:W-:-:S04]  /*0250*/  FFMA R3, -R11, R4, 1 ;  /* 0x3f8000000b037423 */ /* 0x002fc80000000104 */
[----:B------:R-:W-:Y:S01]  /*0260*/  FSEL R0, R0, +INF , P0 ;  /* 0x7f80000000007808 */ /* 0x000fe20000000000 */
[----:B------:R-:W-:Y:S01]  /*0270*/  FFMA R5, R4, R3, R4 ;  /* 0x0000000304057223 */ /* 0x000fe20000000004 */
[----:B--2---:R-:W-:Y:S02]  /*0280*/  IMAD R3, R9, UR6, R8 ;  /* 0x0000000609037c24 */ /* 0x004fe4000f8e0208 */
[----:B------:R-:W1:Y:S01]  /*0290*/  FCHK P0, R0, R11 ;  /* 0x0000000b00007302 */ /* 0x000e620000000000 */
[----:B------:R-:W-:-:S04]  /*02a0*/  FFMA R4, R0, R5, RZ ;  /* 0x0000000500047223 */ /* 0x000fc800000000ff */
[----:B------:R-:W-:-:S04]  /*02b0*/  FFMA R6, -R11, R4, R0 ;  /* 0x000000040b067223 */ /* 0x000fc80000000100 */
[----:B------:R-:W-:Y:S01]  /*02c0*/  FFMA R4, R5, R6, R4 ;  /* 0x0000000605047223 */ /* 0x000fe20000000004 */
[----:B01----:R-:W-:Y:S06]  /*02d0*/  @!P0 BRA `(.L_x_58) ;  /* 0x00000000000c8947 */ /* 0x003fec0003800000 */
[----:B------:R-:W-:-:S07]  /*02e0*/  MOV R12, 0x300 ;  /* 0x00000300000c7802 */ /* 0x000fce0000000f00 */
[----:B------:R-:W-:Y:S05]  /*02f0*/  CALL.REL.NOINC `($__internal_5_$__cuda_sm3x_div_rn_noftz_f32_slowpath) ;  /* 0x0000001800647944 */ /* 0x000fea0003c00000 */
[----:B------:R-:W-:-:S07]  /*0300*/  IMAD.MOV.U32 R4, RZ, RZ, R0 ;  /* 0x000000ffff047224 */ /* 0x000fce00078e0000 */
.L_x_58:
[----:B------:R-:W0:Y:S01]  /*0310*/  LDC.64 R8, c[0x0][0x380] ;  /* 0x0000e000ff087b82 */ /* 0x000e220000000a00 */
[----:B------:R-:W1:Y:S07]  /*0320*/  LDCU UR8, c[0x0][0x390] ;  /* 0x00007200ff0877ac */ /* 0x000e6e0008000800 */
[----:B------:R-:W2:Y:S01]  /*0330*/  LDC.64 R6, c[0x0][0x388] ;  /* 0x0000e200ff067b82 */ /* 0x000ea20000000a00 */
[C---:B-1----:R-:W-:Y:S01]  /*0340*/  ISETP.GT.AND P0, PT, R3.reuse, UR8, PT ;  /* 0x0000000803007c0c */ /* 0x042fe2000bf04270 */
[----:B0-----:R-:W-:-:S05]  /*0350*/  IMAD.WIDE R8, R3, 0x4, R8 ;  /* 0x0000000403087825 */ /* 0x001fca00078e0208 */
[----:B------:R0:W-:Y:S01]  /*0360*/  STG.E desc[UR4][R8.64], RZ ;  /* 0x000000ff08007986 */ /* 0x0001e2000c101904 */
[----:B--2---:R-:W-:-:S05]  /*0370*/  IMAD.WIDE R6, R3, 0x4, R6 ;  /* 0x0000000403067825 */ /* 0x004fca00078e0206 */
[----:B------:R0:W-:Y:S01]  /*0380*/  STG.E desc[UR4][R6.64], RZ ;  /* 0x000000ff06007986 */ /* 0x0001e2000c101904 */
[----:B------:R-:W-:Y:S05]  /*0390*/  @P0 BRA `(.L_x_59) ;  /* 0x0000000800580947 */ /* 0x000fea0003800000 */
[----:B------:R-:W1:Y:S01]  /*03a0*/  LDCU UR7, c[0x0][0x3a4] ;  /* 0x00007480ff0777ac */ /* 0x000e620008000800 */
[----:B------:R-:W2:Y:S01]  /*03b0*/  MUFU.RCP R11, R2 ;  /* 0x00000002000b7308 */ /* 0x000ea20000001000 */
[----:B------:R-:W-:Y:S01]  /*03c0*/  IADD3 R0, PT, PT, -R3, UR8, RZ ;  /* 0x0000000803007c10 */ /* 0x000fe2000fffe1ff */
[----:B------:R-:W-:Y:S01]  /*03d0*/  BSSY.RECONVERGENT B0, `(.L_x_60) ;  /* 0x0000011000007945 */ /* 0x000fe20003800200 */
[----:B------:R-:W3:Y:S02]  /*03e0*/  LDCU UR6, c[0x0][0x398] ;  /* 0x00007300ff0677ac */ /* 0x000ee40008000800 */
[----:B------:R-:W-:-:S05]  /*03f0*/  I2FP.F32.S32 R0, R0 ;  /* 0x0000000000007245 */ /* 0x000fca0000201400 */
[----:B-1----:R-:W-:Y:S01]  /*0400*/  FMUL R5, R0, UR7 ;  /* 0x0000000700057c20 */ /* 0x002fe20008400000 */
[----:B--2---:R-:W-:-:S03]  /*0410*/  FFMA R10, -R2, R11, 1 ;  /* 0x3f800000020a7423 */ /* 0x004fc6000000010b */
[----:B------:R-:W1:Y:S01]  /*0420*/  FCHK P0, R5, R2 ;  /* 0x0000000205007302 */ /* 0x000e620000000000 */
[----:B------:R-:W-:Y:S01]  /*0430*/  FFMA R0, R11, R10, R11 ;  /* 0x0000000a0b007223 */ /* 0x000fe2000000000b */
[----:B---3--:R-:W-:-:S03]  /*0440*/  FMUL R10, R4, UR6 ;  /* 0x00000006040a7c20 */ /* 0x008fc60008400000 */
[----:B------:R-:W-:-:S04]  /*0450*/  FFMA R11, R5, R0, RZ ;  /* 0x00000000050b7223 */ /* 0x000fc800000000ff */
[----:B------:R-:W-:-:S04]  /*0460*/  FFMA R12, -R2, R11, R5 ;  /* 0x0000000b020c7223 */ /* 0x000fc80000000105 */
[----:B------:R-:W-:Y:S01]  /*0470*/  FFMA R11, R0, R12, R11 ;  /* 0x0000000c000b7223 */ /* 0x000fe2000000000b */
[----:B-1----:R-:W-:Y:S06]  /*0480*/  @!P0 BRA `(.L_x_61) ;  /* 0x0000000000148947 */ /* 0x002fec0003800000 */
[----:B------:R-:W-:Y:S01]  /*0490*/  IMAD.MOV.U32 R0, RZ, RZ, R5 ;  /* 0x000000ffff007224 */ /* 0x000fe200078e0005 */
[----:B------:R-:W-:Y:S02]  /*04a0*/  MOV R11, R2 ;  /* 0x00000002000b7202 */ /* 0x000fe40000000f00 */
[----:B------:R-:W-:-:S07]  /*04b0*/  MOV R12, 0x4d0 ;  /* 0x000004d0000c7802 */ /* 0x000fce0000000f00 */
[----:B0-----:R-:W-:Y:S05]  /*04c0*/  CALL.REL.NOINC `($__internal_5_$__cuda_sm3x_div_rn_noftz_f32_slowpath) ;  /* 0x0000001400f07944 */ /* 0x001fea0003c00000 */
[----:B------:R-:W-:-:S07]  /*04d0*/  IMAD.MOV.U32 R11, RZ, RZ, R0 ;  /* 0x000000ffff0b7224 */ /* 0x000fce00078e0000 */
.L_x_61:
[----:B------:R-:W-:Y:S05]  /*04e0*/  BSYNC.RECONVERGENT B0 ;  /* 0x0000000000007941 */ /* 0x000fea0003800200 */
.L_x_60:
[----:B------:R-:W1:Y:S01]  /*04f0*/  F2F.F64.F32 R14, R2 ;  /* 0x00000002000e7310 */ /* 0x000e620000201800 */
[----:B------:R-:W2:Y:S01]  /*0500*/  LDCU UR6, c[0x0][0x3a8] ;  /* 0x00007500ff0677ac */ /* 0x000ea20008000800 */
[----:B------:R-:W-:Y:S02]  /*0510*/  IMAD.MOV.U32 R18, RZ, RZ, 0x1 ;  /* 0x00000001ff127424 */ /* 0x000fe400078e00ff */
[----:B------:R-:W-:Y:S01]  /*0520*/  FADD R5, R2, -R5 ;  /* 0x8000000502057221 */ /* 0x000fe20000000000 */
[----:B------:R-:W-:Y:S01]  /*0530*/  FMUL R10, R10, R11 ;  /* 0x0000000b0a0a7220 */ /* 0x000fe20000400000 */
[----:B------:R-:W-:Y:S01]  /*0540*/  UMOV UR7, 0x400921fb ;  /* 0x400921fb00077882 */ /* 0x000fe20000000000 */
[----:B------:R-:W-:Y:S01]  /*0550*/  BSSY.RECONVERGENT B0, `(.L_x_62) ;  /* 0x000001c000007945 */ /* 0x000fe20003800200 */
[----:B-1----:R-:W1:Y:S08]  /*0560*/  MUFU.RCP64H R19, R15 ;  /* 0x0000000f00137308 */ /* 0x002e700000001800 */
[----:B--2---:R-:W2:Y:S01]  /*0570*/  F2F.F64.F32 R12, UR6 ;  /* 0x00000006000c7d10 */ /* 0x004ea20008201800 */
[----:B------:R-:W-:Y:S01]  /*0580*/  UMOV UR6, 0x54442d18 ;  /* 0x54442d1800067882 */ /* 0x000fe20000000000 */
[----:B-1----:R-:W-:-:S02]  /*0590*/  DFMA R16, -R14, R18, 1 ;  /* 0x3ff000000e10742b */ /* 0x002fc40000000112 */
[----:B--2---:R-:W-:-:S06]  /*05a0*/  DMUL R12, R12, UR6 ;  /* 0x000000060c0c7c28 */ /* 0x004fcc0008000000 */
[----:B------:R-:W-:Y:S02]  /*05b0*/  DFMA R20, R16, R16, R16 ;  /* 0x000000101014722b */ /* 0x000fe40000000010 */
[----:B------:R1:W2:Y:S06]  /*05c0*/  F2F.F64.F32 R16, R5 ;  /* 0x0000000500107310 */ /* 0x0002ac0000201800 */
[----:B------:R-:W-:Y:S01]  /*05d0*/  DFMA R20, R18, R20, R18 ;  /* 0x000000141214722b */ /* 0x000fe20000000012 */
[----:B-1----:R-:W-:-:S04]  /*05e0*/  FMUL R5, R10, R11 ;  /* 0x0000000b0a057220 */ /* 0x002fc80000400000 */
[----:B------:R1:W3:Y:S03]  /*05f0*/  F2F.F64.F32 R10, R5 ;  /* 0x00000005000a7310 */ /* 0x0002e60000201800 */
[----:B------:R-:W-:Y:S02]  /*0600*/  DFMA R18, -R14, R20, 1 ;  /* 0x3ff000000e12742b */ /* 0x000fe40000000114 */
[----:B--2---:R-:W-:-:S06]  /*0610*/  DMUL R16, R12, R16 ;  /* 0x000000100c107228 */ /* 0x004fcc0000000000 */
[----:B------:R-:W-:-:S04]  /*0620*/  DFMA R18, R20, R18, R20 ;  /* 0x000000121412722b */ /* 0x000fc80000000014 */
[----:B------:R-:W-:-:S04]  /*0630*/  FSETP.GEU.AND P1, PT, |R17|, 6.5827683646048100446e-37, PT ;  /* 0x036000001100780b */ /* 0x000fc80003f2e200 */
[----:B------:R-:W-:-:S08]  /*0640*/  DMUL R12, R16, R18 ;  /* 0x00000012100c7228 */ /* 0x000fd00000000000 */
[----:B------:R-:W-:-:S08]  /*0650*/  DFMA R20, -R14, R12, R16 ;  /* 0x0000000c0e14722b */ /* 0x000fd00000000110 */
[----:B------:R-:W-:-:S10]  /*0660*/  DFMA R12, R18, R20, R12 ;  /* 0x00000014120c722b */ /* 0x000fd4000000000c */
[----:B------:R-:W-:-:S05]  /*0670*/  FFMA R0, RZ, R15, R13 ;  /* 0x0000000fff007223 */ /* 0x000fca000000000d */
[----:B------:R-:W-:-:S13]  /*0680*/  FSETP.GT.AND P0, PT, |R0|, 1.469367938527859385e-39, PT ;  /* 0x001000000000780b */ /* 0x000fda0003f04200 */
[----:B-1-3--:R-:W-:Y:S05]  /*0690*/  @P0 BRA P1, `(.L_x_63) ;  /* 0x00000000001c0947 */ /* 0x00afea0000800000 */
[----:B------:R-:W-:Y:S01]  /*06a0*/  IMAD.MOV.U32 R13, RZ, RZ, R17 ;  /* 0x000000ffff0d7224 */ /* 0x000fe200078e0011 */
[----:B------:R-:W-:Y:S01]  /*06b0*/  MOV R0, 0x6f0 ;  /* 0x000006f000007802 */ /* 0x000fe20000000f00 */
[----:B------:R-:W-:Y:S02]  /*06c0*/  IMAD.MOV.U32 R12, RZ, RZ, R16 ;  /* 0x000000ffff0c7224 */ /* 0x000fe400078e0010 */
[----:B------:R-:W-:-:S07]  /*06d0*/  IMAD.MOV.U32 R17, RZ, RZ, R15 ;  /* 0x000000ffff117224 */ /* 0x000fce00078e000f */
[----:B0-----:R-:W-:Y:S05]  /*06e0*/  CALL.REL.NOINC `($__internal_4_$__cuda_sm20_div_rn_f64_full) ;  /* 0x0000000c00fc7944 */ /* 0x001fea0003c00000 */
[----:B------:R-:W-:Y:S01]  /*06f0*/  MOV R12, R22 ;  /* 0x00000016000c7202 */ /* 0x000fe20000000f00 */
[----:B------:R-:W-:-:S07]  /*0700*/  IMAD.MOV.U32 R13, RZ, RZ, R23 ;  /* 0x000000ffff0d7224 */ /* 0x000fce00078e0017 */
.L_x_63:
[----:B------:R-:W-:Y:S05]  /*0710*/  BSYNC.RECONVERGENT B0 ;  /* 0x0000000000007941 */ /* 0x000fea0003800200 */
.L_x_62:
[----:B------:R-:W1:Y:S01]  /*0720*/  LDCU UR6, c[0x0][0x3a0] ;  /* 0x00007400ff0677ac */ /* 0x000e620008000800 */
[----:B------:R-:W-:Y:S01]  /*0730*/  DADD R14, R10, R12 ;  /* 0x000000000a0e7229 */ /* 0x000fe2000000000c */
[----:B------:R-:W-:Y:S01]  /*0740*/  IMAD.MOV.U32 R12, RZ, RZ, 0x652b82fe ;  /* 0x652b82feff0c7424 */ /* 0x000fe200078e00ff */
[----:B------:R-:W-:Y:S01]  /*0750*/  UMOV UR7, 0x3fe62e42 ;  /* 0x3fe62e4200077882 */ /* 0x000fe20000000000 */
[----:B------:R-:W-:Y:S01]  /*0760*/  IMAD.MOV.U32 R13, RZ, RZ, 0x3ff71547 ;  /* 0x3ff71547ff0d7424 */ /* 0x000fe200078e00ff */
[----:B-1----:R-:W1:Y:S01]  /*0770*/  F2F.F64.F32 R16, UR6 ;  /* 0x0000000600107d10 */ /* 0x002e620008201800 */
[----:B------:R-:W-:-:S03]  /*0780*/  UMOV UR6, 0xfefa39ef ;  /* 0xfefa39ef00067882 */ /* 0x000fc60000000000 */
[----:B-1----:R-:W-:-:S08]  /*0790*/  DMUL R10, R14, -R16 ;  /* 0x800000100e0a7228 */ /* 0x002fd00000000000 */
        /* <DEDUP_REMOVED lines=38> */
[----:B------:R-:W-:Y:S01]  /*0a00*/  LEA R17, R12, R19, 0x14 ;  /* 0x000000130c117211 */ /* 0x000fe200078ea0ff */
[----:B------:R-:W-:Y:S01]  /*0a10*/  IMAD.MOV.U32 R16, RZ, RZ, R18 ;  /* 0x000000ffff107224 */ /* 0x000fe200078e0012 */
[----:B------:R-:W-:Y:S06]  /*0a20*/  @!P0 BRA `(.L_x_64) ;  /* 0x0000000000308947 */ /* 0x000fec0003800000 */
[----:B------:R-:W-:Y:S01]  /*0a30*/  FSETP.GEU.AND P1, PT, |R11|, 4.2275390625, PT ;  /* 0x408748000b00780b */ /* 0x000fe20003f2e200 */
[C---:B------:R-:W-:Y:S02]  /*0a40*/  DADD R16, R10.reuse, +INF ;  /* 0x7ff000000a107429 */ /* 0x040fe40000000000 */
[----:B------:R-:W-:-:S08]  /*0a50*/  DSETP.GEU.AND P0, PT, R10, RZ, PT ;  /* 0x000000ff0a00722a */ /* 0x000fd00003f0e000 */
[----:B------:R-:W-:Y:S02]  /*0a60*/  FSEL R16, R16, RZ, P0 ;  /* 0x000000ff10107208 */ /* 0x000fe40000000000 */
[----:B------:R-:W-:Y:S02]  /*0a70*/  @!P1 LEA.HI R0, R12, R12, RZ, 0x1 ;  /* 0x0000000c0c009211 */ /* 0x000fe400078f08ff */
[----:B------:R-:W-:Y:S02]  /*0a80*/  FSEL R17, R17, RZ, P0 ;  /* 0x000000ff11117208 */ /* 0x000fe40000000000 */
[----:B------:R-:W-:-:S05]  /*0a90*/  @!P1 SHF.R.S32.HI R11, RZ, 0x1, R0 ;  /* 0x00000001ff0b9819 */ /* 0x000fca0000011400 */
[----:B------:R-:W-:Y:S02]  /*0aa0*/  @!P1 IMAD.IADD R10, R12, 0x1, -R11 ;  /* 0x000000010c0a9824 */ /* 0x000fe400078e0a0b */
[----:B------:R-:W-:-:S03]  /*0ab0*/  @!P1 IMAD R19, R11, 0x100000, R19 ;  /* 0x001000000b139824 */ /* 0x000fc600078e0213 */
[----:B------:R-:W-:Y:S01]  /*0ac0*/  @!P1 LEA R11, R10, 0x3ff00000, 0x14 ;  /* 0x3ff000000a0b9811 */ /* 0x000fe200078ea0ff */
[----:B------:R-:W-:-:S06]  /*0ad0*/  @!P1 IMAD.MOV.U32 R10, RZ, RZ, RZ ;  /* 0x000000ffff0a9224 */ /* 0x000fcc00078e00ff */
[----:B------:R-:W-:-:S11]  /*0ae0*/  @!P1 DMUL R16, R18, R10 ;  /* 0x0000000a12109228 */ /* 0x000fd60000000000 */
.L_x_64:
[----:B------:R-:W1:Y:S01]  /*0af0*/  F2F.F32.F64 R19, R16 ;  /* 0x0000001000137310 */ /* 0x000e620000301000 */
[----:B------:R-:W-:Y:S05]  /*0b00*/  WARPSYNC.ALL ;  /* 0x0000000000007948 */ /* 0x000fea0003800000 */
        /* <DEDUP_REMOVED lines=8> */
[----:B------:R-:W-:-:S08]  /*0b90*/  DFMA R10, R10, R12, R10 ;  /* 0x0000000c0a0a722b */ /* 0x000fd0000000000a */
[----:B------:R-:W-:-:S08]  /*0ba0*/  DFMA R16, -R14, R10, 1 ;  /* 0x3ff000000e10742b */ /* 0x000fd0000000010a */
[----:B------:R-:W-:Y:S01]  /*0bb0*/  DFMA R10, R10, R16, R10 ;  /* 0x000000100a0a722b */ /* 0x000fe2000000000a */
[----:B--2---:R-:W-:-:S04]  /*0bc0*/  FADD R0, R0, -1 ;  /* 0xbf80000000007421 */ /* 0x004fc80000000000 */
[----:B------:R-:W-:-:S04]  /*0bd0*/  FMUL R0, R5, R0 ;  /* 0x0000000005007220 */ /* 0x000fc80000400000 */
[----:B------:R-:W2:Y:S02]  /*0be0*/  F2F.F64.F32 R12, R0 ;  /* 0x00000000000c7310 */ /* 0x000ea40000201800 */
[----:B--2---:R-:W-:Y:S01]  /*0bf0*/  DMUL R16, R12, R10 ;  /* 0x0000000a0c107228 */ /* 0x004fe20000000000 */
[----:B------:R-:W-:-:S07]  /*0c00*/  FSETP.GEU.AND P1, PT, |R13|, 6.5827683646048100446e-37, PT ;  /* 0x036000000d00780b */ /* 0x000fce0003f2e200 */
[----:B-1----:R-:W-:-:S08]  /*0c10*/  DFMA R18, -R14, R16, R12 ;  /* 0x000000100e12722b */ /* 0x002fd0000000010c */
[----:B------:R-:W-:-:S10]  /*0c20*/  DFMA R10, R10, R18, R16 ;  /* 0x000000120a0a722b */ /* 0x000fd40000000010 */
[----:B------:R-:W-:-:S05]  /*0c30*/  FFMA R5, RZ, R15, R11 ;  /* 0x0000000fff057223 */ /* 0x000fca000000000b */
[----:B------:R-:W-:-:S13]  /*0c40*/  FSETP.GT.AND P0, PT, |R5|, 1.469367938527859385e-39, PT ;  /* 0x001000000500780b */ /* 0x000fda0003f04200 */
[----:B------:R-:W-:Y:S05]  /*0c50*/  @P0 BRA P1, `(.L_x_66) ;  /* 0x0000000000140947 */ /* 0x000fea0000800000 */
[----:B------:R-:W-:Y:S02]  /*0c60*/  MOV R17, R15 ;  /* 0x0000000f00117202 */ /* 0x000fe40000000f00 */
[----:B------:R-:W-:-:S07]  /*0c70*/  MOV R0, 0xc90 ;  /* 0x00000c9000007802 */ /* 0x000fce0000000f00 */
[----:B0-----:R-:W-:Y:S05]  /*0c80*/  CALL.REL.NOINC `($__internal_4_$__cuda_sm20_div_rn_f64_full) ;  /* 0x0000000800947944 */ /* 0x001fea0003c00000 */
[----:B------:R-:W-:Y:S02]  /*0c90*/  IMAD.MOV.U32 R10, RZ, RZ, R22 ;  /* 0x000000ffff0a7224 */ /* 0x000fe400078e0016 */
[----:B------:R-:W-:-:S07]  /*0ca0*/  IMAD.MOV.U32 R11, RZ, RZ, R23 ;  /* 0x000000ffff0b7224 */ /* 0x000fce00078e0017 */
.L_x_66:
[----:B------:R-:W-:Y:S05]  /*0cb0*/  BSYNC.RECONVERGENT B0 ;  /* 0x0000000000007941 */ /* 0x000fea0003800200 */
.L_x_65:
[----:B------:R-:W1:Y:S02]  /*0cc0*/  F2F.F32.F64 R11, R10 ;  /* 0x0000000a000b7310 */ /* 0x000e640000301000 */
[----:B-1----:R1:W-:Y:S01]  /*0cd0*/  STG.E desc[UR4][R8.64], R11 ;  /* 0x0000000b08007986 */ /* 0x0023e2000c101904 */
[----:B------:R-:W-:Y:S08]  /*0ce0*/  BAR.SYNC.DEFER_BLOCKING 0x0 ;  /* 0x0000000000007b1d */ /* 0x000ff00000010000 */
[----:B------:R-:W-:Y:S06]  /*0cf0*/  BAR.SYNC.DEFER_BLOCKING 0x0 ;  /* 0x0000000000007b1d */ /* 0x000fec0000010000 */
.L_x_59:
[----:B------:R-:W2:Y:S08]  /*0d00*/  LDC R12, c[0x0][0x390] ;  /* 0x0000e400ff0c7b82 */ /* 0x000eb00000000800 */
[----:B------:R-:W3:Y:S01]  /*0d10*/  LDC R10, c[0x0][0x39c] ;  /* 0x0000e700ff0a7b82 */ /* 0x000ee20000000800 */
[----:B--2---:R-:W-:-:S05]  /*0d20*/  LOP3.LUT R0, RZ, R12, RZ, 0x33, !PT ;  /* 0x0000000cff007212 */ /* 0x004fca00078e33ff */
[----:B---3--:R-:W-:-:S05]  /*0d30*/  IMAD.IADD R0, R0, 0x1, R10 ;  /* 0x0000000100007824 */ /* 0x008fca00078e020a */
[----:B------:R-:W-:-:S04]  /*0d40*/  ISETP.GT.AND P0, PT, R3, R0, PT ;  /* 0x000000000300720c */ /* 0x000fc80003f04270 */
[----:B------:R-:W-:-:S13]  /*0d50*/  ISETP.GE.OR P0, PT, R3, R10, !P0 ;  /* 0x0000000a0300720c */ /* 0x000fda0004706670 */
[----:B------:R-:W-:Y:S05]  /*0d60*/  @P0 EXIT ;  /* 0x000000000000094d */ /* 0x000fea0003800000 */
[----:B------:R-:W2:Y:S01]  /*0d70*/  LDCU UR7, c[0x0][0x3a4] ;  /* 0x00007480ff0777ac */ /* 0x000ea20008000800 */
[----:B------:R-:W-:Y:S01]  /*0d80*/  IMAD.IADD R3, R3, 0x1, R12 ;  /* 0x0000000103037824 */ /* 0x000fe200078e020c */
[----:B-1----:R-:W1:Y:S01]  /*0d90*/  MUFU.RCP R11, R2 ;  /* 0x00000002000b7308 */ /* 0x002e620000001000 */
[----:B------:R-:W-:Y:S01]  /*0da0*/  BSSY.RECONVERGENT B0, `(.L_x_67) ;  /* 0x0000012000007945 */ /* 0x000fe20003800200 */
[----:B------:R-:W3:Y:S02]  /*0db0*/  LDCU UR6, c[0x0][0x398] ;  /* 0x00007300ff0677ac */ /* 0x000ee40008000800 */
[----:B------:R-:W-:-:S04]  /*0dc0*/  IADD3 R3, PT, PT, R3, 0x1, -R10 ;  /* 0x0000000103037810 */ /* 0x000fc80007ffe80a */
[----:B------:R-:W-:-:S05]  /*0dd0*/  I2FP.F32.S32 R3, R3 ;  /* 0x0000000300037245 */ /* 0x000fca0000201400 */
[----:B--2---:R-:W-:Y:S01]  /*0de0*/  FMUL R5, R3, UR7 ;  /* 0x0000000703057c20 */ /* 0x004fe20008400000 */
[----:B-1----:R-:W-:-:S03]  /*0df0*/  FFMA R0, -R2, R11, 1 ;  /* 0x3f80000002007423 */ /* 0x002fc6000000010b */
        /* <DEDUP_REMOVED lines=12> */
.L_x_68:
[----:B------:R-:W-:Y:S05]  /*0ec0*/  BSYNC.RECONVERGENT B0 ;  /* 0x0000000000007941 */ /* 0x000fea0003800200 */
.L_x_67:
        /* <DEDUP_REMOVED lines=28> */
[----:B------:R-:W-:-:S07]  /*1090*/  MOV R0, 0x10b0 ;  /* 0x000010b000007802 */ /* 0x000fce0000000f00 */
[----:B0-----:R-:W-:Y:S05]  /*10a0*/  CALL.REL.NOINC `($__internal_4_$__cuda_sm20_div_rn_f64_full) ;  /* 0x00000004008c7944 */ /* 0x001fea0003c00000 */
[----:B------:R-:W-:Y:S02]  /*10b0*/  IMAD.MOV.U32 R10, RZ, RZ, R22 ;  /* 0x000000ffff0a7224 */ /* 0x000fe400078e0016 */
[----:B------:R-:W-:-:S07]  /*10c0*/  IMAD.MOV.U32 R11, RZ, RZ, R23 ;  /* 0x000000ffff0b7224 */ /* 0x000fce00078e0017 */
.L_x_70:
[----:B------:R-:W-:Y:S05]  /*10d0*/  BSYNC.RECONVERGENT B0 ;  /* 0x0000000000007941 */ /* 0x000fea0003800200 */
.L_x_69:
[----:B------:R-:W1:Y:S01]  /*10e0*/  LDCU UR6, c[0x0][0x3a0] ;  /* 0x00007400ff0677ac */ /* 0x000e620008000800 */
[----:B------:R-:W-:Y:S01]  /*10f0*/  DADD R14, R2, R10 ;  /* 0x00000000020e7229 */ /* 0x000fe2000000000a */
[----:B------:R-:W-:Y:S01]  /*1100*/  MOV R10, 0x652b82fe ;  /* 0x652b82fe000a7802 */ /* 0x000fe20000000f00 */
[----:B------:R-:W-:Y:S01]  /*1110*/  IMAD.MOV.U32 R11, RZ, RZ, 0x3ff71547 ;  /* 0x3ff71547ff0b7424 */ /* 0x000fe200078e00ff */
[----:B------:R-:W-:Y:S01]  /*1120*/  UMOV UR7, 0x3fe62e42 ;  /* 0x3fe62e4200077882 */ /* 0x000fe20000000000 */
        /* <DEDUP_REMOVED lines=51> */
[----:B------:R-:W-:-:S04]  /*1460*/  @!P1 SHF.R.S32.HI R3, RZ, 0x1, R0 ;  /* 0x00000001ff039819 */ /* 0x000fc80000011400 */
[----:B------:R-:W-:Y:S01]  /*1470*/  @!P1 IADD3 R10, PT, PT, R10, -R3, RZ ;  /* 0x800000030a0a9210 */ /* 0x000fe20007ffe0ff */
[----:B------:R-:W-:-:S03]  /*1480*/  @!P1 IMAD R3, R3, 0x100000, R17 ;  /* 0x0010000003039824 */ /* 0x000fc600078e0211 */
[----:B------:R-:W-:Y:S01]  /*1490*/  @!P1 LEA R11, R10, 0x3ff00000, 0x14 ;  /* 0x3ff000000a0b9811 */ /* 0x000fe200078ea0ff */
[----:B------:R-:W-:-:S06]  /*14a0*/  @!P1 IMAD.MOV.U32 R10, RZ, RZ, RZ ;  /* 0x000000ffff0a9224 */ /* 0x000fcc00078e00ff */
[----:B------:R-:W-:-:S11]  /*14b0*/  @!P1 DMUL R12, R2, R10 ;  /* 0x0000000a020c9228 */ /* 0x000fd60000000000 */
.L_x_71:
        /* <DEDUP_REMOVED lines=13> */
[----:B------:R-:W-:-:S03]  /*1590*/  DFMA R2, -R14, R10, 1 ;  /* 0x3ff000000e02742b */ /* 0x000fc6000000010a */
[----:B-1----:R-:W1:Y:S05]  /*15a0*/  F2F.F64.F32 R12, R12 ;  /* 0x0000000c000c7310 */ /* 0x002e6a0000201800 */
[----:B------:R-:W-:-:S08]  /*15b0*/  DFMA R2, R10, R2, R10 ;  /* 0x000000020a02722b */ /* 0x000fd0000000000a */
[----:B-1----:R-:W-:Y:S01]  /*15c0*/  DMUL R4, R12, R2 ;  /* 0x000000020c047228 */ /* 0x002fe20000000000 */
[----:B------:R-:W-:-:S07]  /*15d0*/  FSETP.GEU.AND P1, PT, |R13|, 6.5827683646048100446e-37, PT ;  /* 0x036000000d00780b */ /* 0x000fce0003f2e200 */
[----:B0-----:R-:W-:-:S08]  /*15e0*/  DFMA R6, -R14, R4, R12 ;  /* 0x000000040e06722b */ /* 0x001fd0000000010c */
[----:B------:R-:W-:-:S10]  /*15f0*/  DFMA R2, R2, R6, R4 ;  /* 0x000000060202722b */ /* 0x000fd40000000004 */
[----:B------:R-:W-:-:S05]  /*1600*/  FFMA R0, RZ, R15, R3 ;  /* 0x0000000fff007223 */ /* 0x000fca0000000003 */
[----:B------:R-:W-:-:S13]  /*1610*/  FSETP.GT.AND P0, PT, |R0|, 1.469367938527859385e-39, PT ;  /* 0x001000000000780b */ /* 0x000fda0003f04200 */
[----:B------:R-:W-:Y:S05]  /*1620*/  @P0 BRA P1, `(.L_x_73) ;  /* 0x0000000000140947 */ /* 0x000fea0000800000 */
[----:B------:R-:W-:Y:S01]  /*1630*/  IMAD.MOV.U32 R17, RZ, RZ, R15 ;  /* 0x000000ffff117224 */ /* 0x000fe200078e000f */
[----:B------:R-:W-:-:S07]  /*1640*/  MOV R0, 0x1660 ;  /* 0x0000166000007802 */ /* 0x000fce0000000f00 */
[----:B------:R-:W-:Y:S05]  /*1650*/  CALL.REL.NOINC `($__internal_4_$__cuda_sm20_div_rn_f64_full) ;  /* 0x0000000000207944 */ /* 0x000fea0003c00000 */
[----:B------:R-:W-:Y:S01]  /*1660*/  MOV R2, R22 ;  /* 0x0000001600027202 */ /* 0x000fe20000000f00 */
[----:B------:R-:W-:-:S07]  /*1670*/  IMAD.MOV.U32 R3, RZ, RZ, R23 ;  /* 0x000000ffff037224 */ /* 0x000fce00078e0017 */
.L_x_73:
[----:B------:R-:W-:Y:S05]  /*1680*/  BSYNC.RECONVERGENT B0 ;  /* 0x0000000000007941 */ /* 0x000fea0003800200 */
.L_x_72:
[----:B------:R-:W0:Y:S02]  /*1690*/  F2F.F32.F64 R3, R2 ;  /* 0x0000000200037310 */ /* 0x000e240000301000 */
[----:B0-----:R-:W-:Y:S01]  /*16a0*/  STG.E desc[UR4][R8.64], R3 ;  /* 0x0000000308007986 */ /* 0x001fe2000c101904 */
[----:B------:R-:W-:Y:S08]  /*16b0*/  BAR.SYNC.DEFER_BLOCKING 0x0 ;  /* 0x0000000000007b1d */ /* 0x000ff00000010000 */
[----:B------:R-:W-:Y:S06]  /*16c0*/  BAR.SYNC.DEFER_BLOCKING 0x0 ;  /* 0x0000000000007b1d */ /* 0x000fec0000010000 */
[----:B------:R-:W-:Y:S05]  /*16d0*/  EXIT ;  /* 0x000000000000794d */ /* 0x000fea0003800000 */
        .weak           $__internal_4_$__cuda_sm20_div_rn_f64_full
        .type           $__internal_4_$__cuda_sm20_div_rn_f64_full,@function
        .size           $__internal_4_$__cuda_sm20_div_rn_f64_full,($__internal_5_$__cuda_sm3x_div_rn_noftz_f32_slowpath - $__internal_4_$__cuda_sm20_div_rn_f64_full)
$__internal_4_$__cuda_sm20_div_rn_f64_full:
[----:B------:R-:W-:Y:S01]  /*16e0*/  FSETP.GEU.AND P2, PT, |R13|, 1.469367938527859385e-39, PT ;  /* 0x001000000d00780b */ /* 0x000fe20003f4e200 */
[----:B------:R-:W-:Y:S01]  /*16f0*/  IMAD.MOV.U32 R16, RZ, RZ, R14 ;  /* 0x000000ffff107224 */ /* 0x000fe200078e000e */
[C---:B------:R-:W-:Y:S01]  /*1700*/  FSETP.GEU.AND P0, PT, |R17|.reuse, 1.469367938527859385e-39, PT ;  /* 0x001000001100780b */ /* 0x040fe20003f0e200 */
[----:B------:R-:W-:Y:S01]  /*1710*/  IMAD.MOV.U32 R27, RZ, RZ, 0x1ca00000 ;  /* 0x1ca00000ff1b7424 */ /* 0x000fe200078e00ff */
[----:B------:R-:W-:Y:S01]  /*1720*/  LOP3.LUT R15, R17, 0x800fffff, RZ, 0xc0, !PT ;  /* 0x800fffff110f7812 */ /* 0x000fe200078ec0ff */
[----:B------:R-:W-:Y:S01]  /*1730*/  IMAD.MOV.U32 R18, RZ, RZ, R12 ;  /* 0x000000ffff127224 */ /* 0x000fe200078e000c */
[----:B------:R-:W-:Y:S01]  /*1740*/  LOP3.LUT R26, R13, 0x7ff00000, RZ, 0xc0, !PT ;  /* 0x7ff000000d1a7812 */ /* 0x000fe200078ec0ff */
[----:B------:R-:W-:Y:S01]  /*1750*/  BSSY.RECONVERGENT B1, `(.L_x_74) ;  /* 0x0000050000017945 */ /* 0x000fe20003800200 */
[----:B------:R-:W-:Y:S02]  /*1760*/  LOP3.LUT R15, R15, 0x3ff00000, RZ, 0xfc, !PT ;  /* 0x3ff000000f0f7812 */ /* 0x000fe400078efcff */
[----:B------:R-:W-:-:S02]  /*1770*/  LOP3.LUT R29, R17, 0x7ff00000, RZ, 0xc0, !PT ;  /* 0x7ff00000111d7812 */ /* 0x000fc400078ec0ff */
[----:B------:R-:W-:Y:S01]  /*1780*/  MOV R20, 0x1 ;  /* 0x0000000100147802 */ /* 0x000fe20000000f00 */
[----:B------:R-:W-:Y:S01]  /*1790*/  @!P2 IMAD.MOV.U32 R22, RZ, RZ, RZ ;  /* 0x000000ffff16a224 */ /* 0x000fe200078e00ff */
        /* <DEDUP_REMOVED lines=10> */
[----:B------:R-:W-:-:S06]  /*1840*/  @!P2 LOP3.LUT R23, R23, 0x100000, RZ, 0xfc, !PT ;  /* 0x001000001717a812 */ /* 0x000fcc00078efcff */
        /* <DEDUP_REMOVED lines=10> */
[----:B------:R-:W-:-:S05]  /*18f0*/  @!P2 LOP3.LUT R20, R19, 0x7ff00000, RZ, 0xc0, !PT ;  /* 0x7ff000001314a812 */ /* 0x000fca00078ec0ff */
[----:B------:R-:W-:-:S05]  /*1900*/  VIADD R21, R20, 0xffffffff ;  /* 0xffffffff14157836 */ /* 0x000fca0000000000 */
        /* <DEDUP_REMOVED lines=9> */
[----:B------:R-:W-:Y:S01]  /*19a0*/  IMAD.IADD R20, R12, 0x1, -R27 ;  /* 0x000000010c147824 */ /* 0x000fe200078e0a1b */
[----:B------:R-:W-:-:S03]  /*19b0*/  MOV R12, RZ ;  /* 0x000000ff000c7202 */ /* 0x000fc60000000f00 */
[----:B------:R-:W-:-:S06]  /*19c0*/  VIADD R13, R20, 0x7fe00000 ;  /* 0x7fe00000140d7836 */ /* 0x000fcc0000000000 */
[----:B------:R-:W-:-:S10]  /*19d0*/  DMUL R22, R24, R12 ;  /* 0x0000000c18167228 */ /* 0x000fd40000000000 */
[----:B------:R-:W-:-:S13]  /*19e0*/  FSETP.GTU.AND P0, PT, |R23|, 1.469367938527859385e-39, PT ;  /* 0x001000001700780b */ /* 0x000fda0003f0c200 */
[----:B------:R-:W-:Y:S05]  /*19f0*/  @P0 BRA `(.L_x_76) ;  /* 0x0000000000940947 */ /* 0x000fea0003800000 */
[----:B------:R-:W-:-:S06]  /*1a00*/  DFMA R14, R24, -R14, R18 ;  /* 0x8000000e180e722b */ /* 0x000fcc0000000012 */
[----:B------:R-:W-:-:S04]  /*1a10*/  IMAD.MOV.U32 R14, RZ, RZ, RZ ;  /* 0x000000ffff0e7224 */ /* 0x000fc800078e00ff */
        /* <DEDUP_REMOVED lines=14> */
.L_x_75:
        /* <DEDUP_REMOVED lines=16> */
.L_x_78:
[----:B------:R-:W-:Y:S01]  /*1c00*/  LOP3.LUT R23, R17, 0x80000, RZ, 0xfc, !PT ;  /* 0x0008000011177812 */ /* 0x000fe200078efcff */
[----:B------:R-:W-:Y:S01]  /*1c10*/  IMAD.MOV.U32 R22, RZ, RZ, R16 ;  /* 0x000000ffff167224 */ /* 0x000fe200078e0010 */
[----:B------:R-:W-:Y:S06]  /*1c20*/  BRA `(.L_x_76) ;  /* 0x0000000000087947 */ /* 0x000fec0003800000 */
.L_x_77:
[----:B------:R-:W-:Y:S01]  /*1c30*/  LOP3.LUT R23, R13, 0x80000, RZ, 0xfc, !PT ;  /* 0x000800000d177812 */ /* 0x000fe200078efcff */
[----:B------:R-:W-:-:S07]  /*1c40*/  IMAD.MOV.U32 R22, RZ, RZ, R12 ;  /* 0x000000ffff167224 */ /* 0x000fce00078e000c */
.L_x_76:
[----:B------:R-:W-:Y:S05]  /*1c50*/  BSYNC.RECONVERGENT B1 ;  /* 0x0000000000017941 */ /* 0x000fea0003800200 */
.L_x_74:
[----:B------:R-:W-:Y:S02]  /*1c60*/  HFMA2 R13, -RZ, RZ, 0, 0 ;  /* 0x00000000ff0d7431 */ /* 0x000fe400000001ff */
[----:B------:R-:W-:-:S04]  /*1c70*/  IMAD.MOV.U32 R12, RZ, RZ, R0 ;  /* 0x000000ffff0c7224 */ /* 0x000fc800078e0000 */
[----:B------:R-:W-:Y:S05]  /*1c80*/  RET.REL.NODEC R12 `(_Z10get_CPML_xPfS_iffifff) ;  /* 0xffffffe00cdc7950 */ /* 0x000fea0003c3ffff */
        .weak           $__internal_5_$__cuda_sm3x_div_rn_noftz_f32_slowpath
        .type           $__internal_5_$__cuda_sm3x_div_rn_noftz_f32_slowpath,@function
        .size           $__internal_5_$__cuda_sm3x_div_rn_noftz_f32_slowpath,(.L_x_108 - $__internal_5_$__cuda_sm3x_div_rn_noftz_f32_slowpath)
$__internal_5_$__cuda_sm3x_div_rn_noftz_f32_slowpath:
[----:B------:R-:W-:Y:S01]  /*1c90*/  SHF.R.U32.HI R13, RZ, 0x17, R11 ;  /* 0x00000017ff0d7819 */ /* 0x000fe2000001160b */
[----:B------:R-:W-:Y:S01]  /*1ca0*/  BSSY.RECONVERGENT B1, `(.L_x_79) ;  /* 0x0000062000017945 */ /* 0x000fe20003800200 */
[----:B------:R-:W-:Y:S02]  /*1cb0*/  SHF.R.U32.HI R14, RZ, 0x17, R0 ;  /* 0x00000017ff0e7819 */ /* 0x000fe40000011600 */
[----:B------:R-:W-:Y:S02]  /*1cc0*/  LOP3.LUT R13, R13, 0xff, RZ, 0xc0, !PT ;  /* 0x000000ff0d0d7812 */ /* 0x000fe400078ec0ff */
[----:B------:R-:W-:-:S03]  /*1cd0*/  LOP3.LUT R15, R14, 0xff, RZ, 0xc0, !PT ;  /* 0x000000ff0e0f7812 */ /* 0x000fc600078ec0ff */
        /* <DEDUP_REMOVED lines=27> */
[----:B------:R-:W-:-:S03]  /*1e90*/  @!P1 FFMA R11, R11, 1.84467440737095516160e+19, RZ ;  /* 0x5f8000000b0b9823 */ /* 0x000fc600000000ff */
[----:B------:R-:W-:-:S07]  /*1ea0*/  @!P1 IADD3 R14, PT, PT, R14, 0x40, RZ ;  /* 0x000000400e0e9810 */ /* 0x000fce0007ffe0ff */
.L_x_80:
[----:B------:R-:W-:Y:S01]  /*1eb0*/  LEA R16, R13, 0xc0800000, 0x17 ;  /* 0xc08000000d107811 */ /* 0x000fe200078eb8ff */
[----:B------:R-:W-:Y:S01]  /*1ec0*/  VIADD R15, R15, 0xffffff81 ;  /* 0xffffff810f0f7836 */ /* 0x000fe20000000000 */
[----:B------:R-:W-:Y:S03]  /*1ed0*/  BSSY.RECONVERGENT B2, `(.L_x_85) ;  /* 0x0000035000027945 */ /* 0x000fe60003800200 */
[----:B------:R-:W-:Y:S02]  /*1ee0*/  IMAD.IADD R17, R11, 0x1, -R16 ;  /* 0x000000010b117824 */ /* 0x000fe400078e0a10 */
[C---:B------:R-:W-:Y:S01]  /*1ef0*/  IMAD R0, R15.reuse, -0x800000, R0 ;  /* 0xff8000000f007824 */ /* 0x040fe200078e0200 */
[----:B------:R-:W-:Y:S01]  /*1f00*/  IADD3 R15, PT, PT, R15, 0x7f, -R13 ;  /* 0x0000007f0f0f7810 */ /* 0x000fe20007ffe80d */
[----:B------:R-:W0:Y:S01]  /*1f10*/  MUFU.RCP R11, R17 ;  /* 0x00000011000b7308 */ /* 0x000e220000001000 */
[----:B------:R-:W-:-:S03]  /*1f20*/  FADD.FTZ R19, -R17, -RZ ;  /* 0x800000ff11137221 */ /* 0x000fc60000010100 */
        /* <DEDUP_REMOVED lines=21> */
[-CC-:B------:R-:W-:Y:S01]  /*2080*/  FFMA.RZ R13, R11, R19.reuse, R16.reuse ;  /* 0x000000130b0d7223 */ /* 0x180fe2000000c010 */
[----:B------:R-:W-:Y:S01]  /*2090*/  IMAD.MOV R15, RZ, RZ, -R17 ;  /* 0x000000ffff0f7224 */ /* 0x000fe200078e0a11 */
[C---:B------:R-:W-:Y:S02]  /*20a0*/  ISETP.NE.AND P2, PT, R17.reuse, RZ, PT ;  /* 0x000000ff1100720c */ /* 0x040fe40003f45270 */
[----:B------:R-:W-:Y:S02]  /*20b0*/  ISETP.NE.AND P1, PT, R17, RZ, PT ;  /* 0x000000ff1100720c */ /* 0x000fe40003f25270 */
[----:B------:R-:W-:Y:S01]  /*20c0*/  LOP3.LUT R14, R13, 0x7fffff, RZ, 0xc0, !PT ;  /* 0x007fffff0d0e7812 */ /* 0x000fe200078ec0ff */
[CCC-:B------:R-:W-:Y:S01]  /*20d0*/  FFMA.RP R13, R11.reuse, R19.reuse, R16.reuse ;  /* 0x000000130b0d7223 */ /* 0x1c0fe20000008010 */
[----:B------:R-:W-:Y:S01]  /*20e0*/  FFMA.RM R16, R11, R19, R16 ;  /* 0x000000130b107223 */ /* 0x000fe20000004010 */
[----:B------:R-:W-:Y:S02]  /*20f0*/  IADD3 R11, PT, PT, R17, 0x20, RZ ;  /* 0x00000020110b7810 */ /* 0x000fe40007ffe0ff */
        /* <DEDUP_REMOVED lines=14> */
.L_x_87:
[----:B------:R-:W-:-:S04]  /*21e0*/  LOP3.LUT R0, R0, 0x80000000, RZ, 0xc0, !PT ;  /* 0x8000000000007812 */ /* 0x000fc800078ec0ff */
[----:B------:R-:W-:Y:S01]  /*21f0*/  LOP3.LUT R0, R0, 0x7f800000, RZ, 0xfc, !PT ;  /* 0x7f80000000007812 */ /* 0x000fe200078efcff */
[----:B------:R-:W-:Y:S06]  /*2200*/  BRA `(.L_x_88) ;  /* 0x0000000000047947 */ /* 0x000fec0003800000 */
.L_x_86:
[----:B------:R-:W-:-:S07]  /*2210*/  IMAD R0, R15, 0x800000, R0 ;  /* 0x008000000f007824 */ /* 0x000fce00078e0200 */
.L_x_88:
[----:B------:R-:W-:Y:S05]  /*2220*/  BSYNC.RECONVERGENT B2 ;  /* 0x0000000000027941 */ /* 0x000fea0003800200 */
.L_x_85:
[----:B------:R-:W-:Y:S05]  /*2230*/  BRA `(.L_x_89) ;  /* 0x0000000000207947 */ /* 0x000fea0003800000 */
.L_x_84:
[----:B------:R-:W-:-:S04]  /*2240*/  LOP3.LUT R0, R11, 0x80000000, R0, 0x48, !PT ;  /* 0x800000000b007812 */ /* 0x000fc800078e4800 */
[----:B------:R-:W-:Y:S01]  /*2250*/  LOP3.LUT R0, R0, 0x7f800000, RZ, 0xfc, !PT ;  /* 0x7f80000000007812 */ /* 0x000fe200078efcff */
[----:B------:R-:W-:Y:S06]  /*2260*/  BRA `(.L_x_89) ;  /* 0x0000000000147947 */ /* 0x000fec0003800000 */
.L_x_83:
[----:B------:R-:W-:Y:S01]  /*2270*/  LOP3.LUT R0, R11, 0x80000000, R0, 0x48, !PT ;  /* 0x800000000b007812 */ /* 0x000fe200078e4800 */
[----:B------:R-:W-:Y:S06]  /*2280*/  BRA `(.L_x_89) ;  /* 0x00000000000c7947 */ /* 0x000fec0003800000 */
.L_x_82:
[----:B------:R-:W0:Y:S01]  /*2290*/  MUFU.RSQ R0, -QNAN ;  /* 0xffc0000000007908 */ /* 0x000e220000001400 */
[----:B------:R-:W-:Y:S05]  /*22a0*/  BRA `(.L_x_89) ;  /* 0x0000000000047947 */ /* 0x000fea0003800000 */
.L_x_81:
[----:B------:R-:W-:-:S07]  /*22b0*/  FADD.FTZ R0, R0, R11 ;  /* 0x0000000b00007221 */ /* 0x000fce0000010000 */
.L_x_89:
[----:B------:R-:W-:Y:S05]  /*22c0*/  BSYNC.RECONVERGENT B1 ;  /* 0x0000000000017941 */ /* 0x000fea0003800200 */
.L_x_79:
[----:B------:R-:W-:-:S04]  /*22d0*/  IMAD.MOV.U32 R13, RZ, RZ, 0x0 ;  /* 0x00000000ff0d7424 */ /* 0x000fc800078e00ff */
[----:B0-----:R-:W-:Y:S05]  /*22e0*/  RET.REL.NODEC R12 `(_Z10get_CPML_xPfS_iffifff) ;  /* 0xffffffdc0c447950 */ /* 0x001fea0003c3ffff */
.L_x_90:
        /* <DEDUP_REMOVED lines=9> */
.L_x_108:


//--------------------- .text._Z10kernel_lapPfS_iif --------------------------
	.section	.text._Z10kernel_lapPfS_iif,"ax",@progbits
	.align	128
        .global         _Z10kernel_lapPfS_iif
        .type           _Z10kernel_lapPfS_iif,@function
        .size           _Z10kernel_lapPfS_iif,(.L_x_109 - _Z10kernel_lapPfS_iif)
        .other          _Z10kernel_lapPfS_iif,@"STO_CUDA_ENTRY STV_DEFAULT"
_Z10kernel_lapPfS_iif:
.text._Z10kernel_lapPfS_iif:
[----:B------:R-:W-:Y:S01]  /*0000*/  LDC R1, c[0x0][0x37c] ;  /* 0x0000df00ff017b82 */ /* 0x000fe20000000800 */
[----:B------:R-:W0:Y:S07]  /*0010*/  S2R R3, SR_TID.X ;  /* 0x0000000000037919 */ /* 0x000e2e0000002100 */
[----:B------:R-:W0:Y:S01]  /*0020*/  S2UR UR4, SR_CTAID.X ;  /* 0x00000000000479c3 */ /* 0x000e220000002500 */
[----:B------:R-:W1:Y:S07]  /*0030*/  S2R R2, SR_TID.Y ;  /* 0x0000000000027919 */ /* 0x000e6e0000002200 */
[----:B------:R-:W0:Y:S08]  /*0040*/  LDC R0, c[0x0][0x360] ;  /* 0x0000d800ff007b82 */ /* 0x000e300000000800 */
[----:B------:R-:W2:Y:S08]  /*0050*/  LDC.64 R4, c[0x0][0x390] ;  /* 0x0000e400ff047b82 */ /* 0x000eb00000000a00 */
[----:B------:R-:W1:Y:S08]  /*0060*/  S2UR UR5, SR_CTAID.Y ;  /* 0x00000000000579c3 */ /* 0x000e700000002600 */
[----:B------:R-:W1:Y:S01]  /*0070*/  LDC R7, c[0x0][0x364] ;  /* 0x0000d900ff077b82 */ /* 0x000e620000000800 */
[----:B0-----:R-:W-:-:S02]  /*0080*/  IMAD R3, R0, UR4, R3 ;  /* 0x0000000400037c24 */ /* 0x001fc4000f8e0203 */
[----:B--2---:R-:W-:Y:S02]  /*0090*/  VIADD R0, R4, 0xfffffffc ;  /* 0xfffffffc04007836 */ /* 0x004fe40000000000 */
[----:B------:R-:W-:-:S03]  /*00a0*/  VIADD R5, R5, 0xfffffffc ;  /* 0xfffffffc05057836 */ /* 0x000fc60000000000 */
[----:B------:R-:W-:-:S04]  /*00b0*/  ISETP.GE.AND P0, PT, R3, R0, PT ;  /* 0x000000000300720c */ /* 0x000fc80003f06270 */
[----:B------:R-:W-:Y:S01]  /*00c0*/  ISETP.LT.OR P0, PT, R3, 0x4, P0 ;  /* 0x000000040300780c */ /* 0x000fe20000701670 */
[----:B-1----:R-:W-:-:S05]  /*00d0*/  IMAD R0, R7, UR5, R2 ;  /* 0x0000000507007c24 */ /* 0x002fca000f8e0202 */
[----:B------:R-:W-:-:S04]  /*00e0*/  ISETP.LT.U32.OR P0, PT, R0, 0x4, P0 ;  /* 0x000000040000780c */ /* 0x000fc80000701470 */
[----:B------:R-:W-:-:S13]  /*00f0*/  ISETP.GE.OR P0, PT, R0, R5, P0 ;  /* 0x000000050000720c */ /* 0x000fda0000706670 */
[----:B------:R-:W-:Y:S05]  /*0100*/  @P0 EXIT ;  /* 0x000000000000094d */ /* 0x000fea0003800000 */
[----:B------:R-:W0:Y:S01]  /*0110*/  LDC.64 R6, c[0x0][0x388] ;  /* 0x0000e200ff067b82 */ /* 0x000e220000000a00 */
[----:B------:R-:W1:Y:S01]  /*0120*/  LDCU.64 UR4, c[0x0][0x358] ;  /* 0x00006b00ff0477ac */ /* 0x000e620008000a00 */
[----:B------:R-:W-:Y:S02]  /*0130*/  IMAD R5, R0, R4, R3 ;  /* 0x0000000400057224 */ /* 0x000fe400078e0203 */
[----:B------:R-:W-:-:S04]  /*0140*/  IMAD.SHL.U32 R0, R4, 0x4, RZ ;  /* 0x0000000404007824 */ /* 0x000fc800078e00ff */
[----:B------:R-:W2:Y:S01]  /*0150*/  LDC R29, c[0x0][0x398] ;  /* 0x0000e600ff1d7b82 */ /* 0x000ea20000000800 */
[C---:B------:R-:W-:Y:S02]  /*0160*/  IADD3 R21, PT, PT, R5.reuse, -R0, RZ ;  /* 0x8000000005157210 */ /* 0x040fe40007ffe0ff */
[C---:B------:R-:W-:Y:S01]  /*0170*/  IADD3 R17, PT, PT, R5.reuse, -R4, R0 ;  /* 0x8000000405117210 */ /* 0x040fe20007ffe000 */
[----:B0-----:R-:W-:-:S05]  /*0180*/  IMAD.WIDE R2, R5, 0x4, R6 ;  /* 0x0000000405027825 */ /* 0x001fca00078e0206 */
[----:B-1----:R-:W3:Y:S01]  /*0190*/  LDG.E R23, desc[UR4][R2.64+-0x10] ;  /* 0xfffff00402177981 */ /* 0x002ee2000c1e1900 */
[----:B------:R-:W-:-:S03]  /*01a0*/  IMAD.WIDE R24, R0, 0x4, R2 ;  /* 0x0000000400187825 */ /* 0x000fc600078e0202 */
[----:B------:R-:W3:Y:S01]  /*01b0*/  LDG.E R22, desc[UR4][R2.64+0x10] ;  /* 0x0000100402167981 */ /* 0x000ee2000c1e1900 */
[----:B------:R-:W-:-:S03]  /*01c0*/  IMAD.WIDE R20, R21, 0x4, R6 ;  /* 0x0000000415147825 */ /* 0x000fc600078e0206 */
[----:B------:R-:W4:Y:S01]  /*01d0*/  LDG.E R24, desc[UR4][R24.64] ;  /* 0x0000000418187981 */ /* 0x000f22000c1e1900 */
[C---:B------:R-:W-:Y:S02]  /*01e0*/  IMAD R9, R4.reuse, -0x6, R17 ;  /* 0xfffffffa04097824 */ /* 0x040fe400078e0211 */
[----:B------:R-:W-:Y:S01]  /*01f0*/  IMAD.WIDE R16, R17, 0x4, R6 ;  /* 0x0000000411107825 */ /* 0x000fe200078e0206 */
[----:B------:R0:W5:Y:S04]  /*0200*/  LDG.E R18, desc[UR4][R20.64] ;  /* 0x0000000414127981 */ /* 0x000168000c1e1900 */
[----:B------:R-:W5:Y:S01]  /*0210*/  LDG.E R19, desc[UR4][R2.64+-0xc] ;  /* 0xfffff40402137981 */ /* 0x000f62000c1e1900 */
[----:B------:R-:W-:-:S03]  /*0220*/  IMAD.WIDE R10, R4, 0x4, R20 ;  /* 0x00000004040a7825 */ /* 0x000fc600078e0214 */
[----:B------:R-:W5:Y:S01]  /*0230*/  LDG.E R0, desc[UR4][R2.64+0xc] ;  /* 0x00000c0402007981 */ /* 0x000f62000c1e1900 */
[----:B------:R-:W-:-:S03]  /*0240*/  IMAD R9, R4, 0x5, R9 ;  /* 0x0000000504097824 */ /* 0x000fc600078e0209 */
[----:B------:R-:W5:Y:S01]  /*0250*/  LDG.E R16, desc[UR4][R16.64] ;  /* 0x0000000410107981 */ /* 0x000f62000c1e1900 */
[----:B------:R-:W-:-:S03]  /*0260*/  IMAD.WIDE R6, R9, 0x4, R6 ;  /* 0x0000000409067825 */ /* 0x000fc600078e0206 */
[----:B------:R-:W5:Y:S01]  /*0270*/  LDG.E R15, desc[UR4][R10.64] ;  /* 0x000000040a0f7981 */ /* 0x000f62000c1e1900 */
[----:B------:R-:W-:-:S03]  /*0280*/  IMAD.WIDE R8, R4, 0x4, R10 ;  /* 0x0000000404087825 */ /* 0x000fc600078e020a */
[----:B------:R-:W5:Y:S01]  /*0290*/  LDG.E R14, desc[UR4][R2.64+0x8] ;  /* 0x00000804020e7981 */ /* 0x000f62000c1e1900 */
[----:B------:R-:W-:-:S03]  /*02a0*/  IMAD.WIDE R12, R4, 0x4, R2 ;  /* 0x00000004040c7825 */ /* 0x000fc600078e0202 */
[----:B------:R-:W5:Y:S04]  /*02b0*/  LDG.E R17, desc[UR4][R2.64+-0x8] ;  /* 0xfffff80402117981 */ /* 0x000f68000c1e1900 */
[----:B------:R1:W5:Y:S04]  /*02c0*/  LDG.E R27, desc[UR4][R6.64] ;  /* 0x00000004061b7981 */ /* 0x000368000c1e1900 */
[----:B------:R-:W5:Y:S04]  /*02d0*/  LDG.E R28, desc[UR4][R2.64+-0x4] ;  /* 0xfffffc04021c7981 */ /* 0x000f68000c1e1900 */
[----:B------:R-:W5:Y:S01]  /*02e0*/  LDG.E R25, desc[UR4][R2.64+0x4] ;  /* 0x0000040402197981 */ /* 0x000f62000c1e1900 */
[----:B0-----:R-:W-:-:S03]  /*02f0*/  IMAD.WIDE R20, R4, 0x4, R8 ;  /* 0x0000000404147825 */ /* 0x001fc600078e0208 */
[----:B------:R0:W5:Y:S04]  /*0300*/  LDG.E R26, desc[UR4][R8.64] ;  /* 0x00000004081a7981 */ /* 0x000168000c1e1900 */
[----:B------:R-:W5:Y:S04]  /*0310*/  LDG.E R12, desc[UR4][R12.64] ;  /* 0x000000040c0c7981 */ /* 0x000f68000c1e1900 */
[----:B------:R-:W5:Y:S04]  /*0320*/  LDG.E R20, desc[UR4][R20.64] ;  /* 0x0000000414147981 */ /* 0x000f68000c1e1900 */
[----:B------:R5:W5:Y:S01]  /*0330*/  LDG.E R4, desc[UR4][R2.64] ;  /* 0x0000000402047981 */ /* 0x000b62000c1e1900 */
[----:B--2---:R-:W-:-:S04]  /*0340*/  FMUL R29, R29, R29 ;  /* 0x0000001d1d1d7220 */ /* 0x004fc80000400000 */
[----:B-1----:R-:W1:Y:S01]  /*0350*/  F2F.F64.F32 R6, R29 ;  /* 0x0000001d00067310 */ /* 0x002e620000201800 */
[----:B0-----:R-:W-:-:S07]  /*0360*/  IMAD.MOV.U32 R8, RZ, RZ, 0x1 ;  /* 0x00000001ff087424 */ /* 0x001fce00078e00ff */
[----:B-1----:R-:W0:Y:S01]  /*0370*/  MUFU.RCP64H R9, R7 ;  /* 0x0000000700097308 */ /* 0x002e220000001800 */
[----:B------:R-:W-:Y:S01]  /*0380*/  UMOV UR6, 0x1d41d41d ;  /* 0x1d41d41d00067882 */ /* 0x000fe20000000000 */
[----:B------:R-:W-:Y:S01]  /*0390*/  UMOV UR7, 0x3f5d41d4 ;  /* 0x3f5d41d400077882 */ /* 0x000fe20000000000 */
[----:B------:R-:W-:Y:S01]  /*03a0*/  BSSY.RECONVERGENT B0, `(.L_x_91) ;  /* 0x000002e000007945 */ /* 0x000fe20003800200 */
[----:B---3--:R-:W-:-:S04]  /*03b0*/  FADD R23, R23, R22 ;  /* 0x0000001617177221 */ /* 0x008fc80000000000 */
[----:B----4-:R-:W-:-:S04]  /*03c0*/  FADD R23, R23, R24 ;  /* 0x0000001817177221 */ /* 0x010fc80000000000 */
[----:B-----5:R-:W-:Y:S01]  /*03d0*/  FADD R10, R23, R18 ;  /* 0x00000012170a7221 */ /* 0x020fe20000000000 */
[----:B------:R-:W-:-:S05]  /*03e0*/  FADD R19, R19, R0 ;  /* 0x0000000013137221 */ /* 0x000fca0000000000 */
[----:B------:R-:W1:Y:S01]  /*03f0*/  F2F.F64.F32 R10, R10 ;  /* 0x0000000a000a7310 */ /* 0x000e620000201800 */
[----:B------:R-:W-:-:S04]  /*0400*/  FADD R16, R19, R16 ;  /* 0x0000001013107221 */ /* 0x000fc80000000000 */
[----:B------:R-:W-:Y:S01]  /*0410*/  FADD R2, R16, R15 ;  /* 0x0000000f10027221 */ /* 0x000fe20000000000 */
[----:B------:R-:W-:-:S05]  /*0420*/  FADD R14, R17, R14 ;  /* 0x0000000e110e7221 */ /* 0x000fca0000000000 */
[----:B------:R-:W2:Y:S01]  /*0430*/  F2F.F64.F32 R2, R2 ;  /* 0x0000000200027310 */ /* 0x000ea20000201800 */
[----:B------:R-:W-:Y:S01]  /*0440*/  FADD R27, R14, R27 ;  /* 0x0000001b0e1b7221 */ /* 0x000fe20000000000 */
[----:B0-----:R-:W-:Y:S01]  /*0450*/  DFMA R14, -R6, R8, 1 ;  /* 0x3ff00000060e742b */ /* 0x001fe20000000108 */
[----:B------:R-:W-:Y:S02]  /*0460*/  FADD R25, R28, R25 ;  /* 0x000000191c197221 */ /* 0x000fe40000000000 */
[----:B------:R-:W-:Y:S02]  /*0470*/  FADD R26, R27, R26 ;  /* 0x0000001a1b1a7221 */ /* 0x000fe40000000000 */
[----:B------:R-:W-:Y:S01]  /*0480*/  FADD R25, R25, R12 ;  /* 0x0000000c19197221 */ /* 0x000fe20000000000 */
[----:B-1----:R-:W-:Y:S01]  /*0490*/  DMUL R12, R10, -UR6 ;  /* 0x800000060a0c7c28 */ /* 0x002fe20008000000 */
[----:B------:R-:W0:Y:S02]  /*04a0*/  F2F.F64.F32 R10, R26 ;  /* 0x0000001a000a7310 */ /* 0x000e240000201800 */
[----:B------:R-:W-:Y:S01]  /*04b0*/  FADD R20, R25, R20 ;  /* 0x0000001419147221 */ /* 0x000fe20000000000 */
[----:B------:R-:W-:Y:S01]  /*04c0*/  UMOV UR6, 0x1a01a01a ;  /* 0x1a01a01a00067882 */ /* 0x000fe20000000000 */
[----:B------:R-:W-:Y:S01]  /*04d0*/  UMOV UR7, 0x3f9a01a0 ;  /* 0x3f9a01a000077882 */ /* 0x000fe20000000000 */
[----:B------:R-:W-:-:S02]  /*04e0*/  DFMA R14, R14, R14, R14 ;  /* 0x0000000e0e0e722b */ /* 0x000fc4000000000e */
[----:B--2---:R-:W-:Y:S02]  /*04f0*/  DFMA R2, R2, UR6, R12 ;  /* 0x0000000602027c2b */ /* 0x004fe4000800000c */
[----:B------:R-:W1:Y:S01]  /*0500*/  F2F.F64.F32 R12, R20 ;  /* 0x00000014000c7310 */ /* 0x000e620000201800 */
[----:B------:R-:W-:Y:S01]  /*0510*/  UMOV UR6, 0x9999999a ;  /* 0x9999999a00067882 */ /* 0x000fe20000000000 */
[----:B------:R-:W-:Y:S02]  /*0520*/  UMOV UR7, 0x3fc99999 ;  /* 0x3fc9999900077882 */ /* 0x000fe40000000000 */
[----:B------:R-:W-:Y:S02]  /*0530*/  DFMA R14, R8, R14, R8 ;  /* 0x0000000e080e722b */ /* 0x000fe40000000008 */
[----:B0-----:R-:W-:Y:S02]  /*0540*/  DFMA R2, R10, -UR6, R2 ;  /* 0x800000060a027c2b */ /* 0x001fe40008000002 */
[----:B------:R-:W0:Y:S01]  /*0550*/  F2F.F64.F32 R8, R4 ;  /* 0x0000000400087310 */ /* 0x000e220000201800 */
[----:B------:R-:W-:-:S03]  /*0560*/  UMOV UR7, 0x3ff99999 ;  /* 0x3ff9999900077882 */ /* 0x000fc60000000000 */
        /* <DEDUP_REMOVED lines=13> */
[----:B------:R-:W-:-:S07]  /*0640*/  MOV R0, 0x660 ;  /* 0x0000066000007802 */ /* 0x000fce0000000f00 */
[----:B------:R-:W-:Y:S05]  /*0650*/  CALL.REL.NOINC `($__internal_6_$__cuda_sm20_div_rn_f64_full) ;  /* 0x0000000000247944 */ /* 0x000fea0003c00000 */
[----:B------:R-:W-:Y:S02]  /*0660*/  IMAD.MOV.U32 R2, RZ, RZ, R12 ;  /* 0x000000ffff027224 */ /* 0x000fe400078e000c */
[----:B------:R-:W-:-:S07]  /*0670*/  IMAD.MOV.U32 R3, RZ, RZ, R13 ;  /* 0x000000ffff037224 */ /* 0x000fce00078e000d */
.L_x_92:
[----:B------:R-:W-:Y:S05]  /*0680*/  BSYNC.RECONVERGENT B0 ;  /* 0x0000000000007941 */ /* 0x000fea0003800200 */
.L_x_91:
[----:B------:R-:W0:Y:S01]  /*0690*/  LDC.64 R6, c[0x0][0x380] ;  /* 0x0000e000ff067b82 */ /* 0x000e220000000a00 */
[----:B------:R-:W1:Y:S01]  /*06a0*/  F2F.F32.F64 R3, R2 ;  /* 0x0000000200037310 */ /* 0x000e620000301000 */
[----:B0-----:R-:W-:-:S05]  /*06b0*/  IMAD.WIDE R4, R5, 0x4, R6 ;  /* 0x0000000405047825 */ /* 0x001fca00078e0206 */
[----:B-1----:R-:W-:Y:S01]  /*06c0*/  STG.E desc[UR4][R4.64], R3 ;  /* 0x0000000304007986 */ /* 0x002fe2000c101904 */
[----:B------:R-:W-:Y:S06]  /*06d0*/  BAR.SYNC.DEFER_BLOCKING 0x0 ;  /* 0x0000000000007b1d */ /* 0x000fec0000010000 */
[----:B------:R-:W-:Y:S05]  /*06e0*/  EXIT ;  /* 0x000000000000794d */ /* 0x000fea0003800000 */
        .weak           $__internal_6_$__cuda_sm20_div_rn_f64_full
        .type           $__internal_6_$__cuda_sm20_div_rn_f64_full,@function
        .size           $__internal_6_$__cuda_sm20_div_rn_f64_full,(.L_x_109 - $__internal_6_$__cuda_sm20_div_rn_f64_full)
$__internal_6_$__cuda_sm20_div_rn_f64_full:
[C---:B------:R-:W-:Y:S01]  /*06f0*/  FSETP.GEU.AND P0, PT, |R7|.reuse, 1.469367938527859385e-39, PT ;  /* 0x001000000700780b */ /* 0x040fe20003f0e200 */
[----:B------:R-:W-:Y:S01]  /*0700*/  IMAD.MOV.U32 R14, RZ, RZ, 0x1 ;  /* 0x00000001ff0e7424 */ /* 0x000fe200078e00ff */
[----:B------:R-:W-:Y:S01]  /*0710*/  LOP3.LUT R2, R7, 0x800fffff, RZ, 0xc0, !PT ;  /* 0x800fffff07027812 */ /* 0x000fe200078ec0ff */
[----:B------:R-:W-:Y:S01]  /*0720*/  IMAD.MOV.U32 R12, RZ, RZ, 0x1ca00000 ;  /* 0x1ca00000ff0c7424 */ /* 0x000fe200078e00ff */
[C---:B------:R-:W-:Y:S01]  /*0730*/  FSETP.GEU.AND P2, PT, |R9|.reuse, 1.469367938527859385e-39, PT ;  /* 0x001000000900780b */ /* 0x040fe20003f4e200 */
[----:B------:R-:W-:Y:S01]  /*0740*/  BSSY.RECONVERGENT B1, `(.L_x_93) ;  /* 0x0000053000017945 */ /* 0x000fe20003800200 */
[----:B------:R-:W-:Y:S02]  /*0750*/  LOP3.LUT R3, R2, 0x3ff00000, RZ, 0xfc, !PT ;  /* 0x3ff0000002037812 */ /* 0x000fe400078efcff */
[----:B------:R-:W-:Y:S02]  /*0760*/  MOV R2, R6 ;  /* 0x0000000600027202 */ /* 0x000fe40000000f00 */
[----:B------:R-:W-:-:S02]  /*0770*/  LOP3.LUT R4, R9, 0x7ff00000, RZ, 0xc0, !PT ;  /* 0x7ff0000009047812 */ /* 0x000fc400078ec0ff */
[C---:B------:R-:W-:Y:S01]  /*0780*/  LOP3.LUT R13, R7.reuse, 0x7ff00000, RZ, 0xc0, !PT ;  /* 0x7ff00000070d7812 */ /* 0x040fe200078ec0ff */
[----:B------:R-:W-:Y:S02]  /*0790*/  @!P0 DMUL R2, R6, 8.98846567431157953865e+307 ;  /* 0x7fe0000006028828 */ /* 0x000fe40000000000 */
[----:B------:R-:W-:Y:S01]  /*07a0*/  IMAD.MOV.U32 R21, RZ, RZ, R4 ;  /* 0x000000ffff157224 */ /* 0x000fe200078e0004 */
[C---:B------:R-:W-:Y:S01]  /*07b0*/  ISETP.GE.U32.AND P1, PT, R4.reuse, R13, PT ;  /* 0x0000000d0400720c */ /* 0x040fe20003f26070 */
[----:B------:R-:W-:Y:S01]  /*07c0*/  IMAD.MOV.U32 R20, RZ, RZ, R13 ;  /* 0x000000ffff147224 */ /* 0x000fe200078e000d */
[----:B------:R-:W-:Y:S01]  /*07d0*/  @!P2 LOP3.LUT R17, R7, 0x7ff00000, RZ, 0xc0, !PT ;  /* 0x7ff000000711a812 */ /* 0x000fe200078ec0ff */
[----:B------:R-:W0:Y:S01]  /*07e0*/  MUFU.RCP64H R15, R3 ;  /* 0x00000003000f7308 */ /* 0x000e220000001800 */
[----:B------:R-:W-:Y:S02]  /*07f0*/  @!P2 MOV R16, RZ ;  /* 0x000000ff0010a202 */ /* 0x000fe40000000f00 */
[----:B------:R-:W-:-:S02]  /*0800*/  @!P2 ISETP.GE.U32.AND P3, PT, R4, R17, PT ;  /* 0x000000110400a20c */ /* 0x000fc40003f66070 */
[----:B------:R-:W-:Y:S02]  /*0810*/  @!P0 LOP3.LUT R20, R3, 0x7ff00000, RZ, 0xc0, !PT ;  /* 0x7ff0000003148812 */ /* 0x000fe400078ec0ff */
[----:B------:R-:W-:Y:S02]  /*0820*/  @!P2 SEL R17, R12, 0x63400000, !P3 ;  /* 0x634000000c11a807 */ /* 0x000fe40005800000 */
[----:B------:R-:W-:Y:S02]  /*0830*/  IADD3 R22, PT, PT, R20, -0x1, RZ ;  /* 0xffffffff14167810 */ /* 0x000fe40007ffe0ff */
[----:B------:R-:W-:-:S04]  /*0840*/  @!P2 LOP3.LUT R17, R17, 0x80000000, R9, 0xf8, !PT ;  /* 0x800000001111a812 */ /* 0x000fc800078ef809 */
[----:B------:R-:W-:Y:S01]  /*0850*/  @!P2 LOP3.LUT R17, R17, 0x100000, RZ, 0xfc, !PT ;  /* 0x001000001111a812 */ /* 0x000fe200078efcff */
[----:B0-----:R-:W-:-:S08]  /*0860*/  DFMA R10, R14, -R2, 1 ;  /* 0x3ff000000e0a742b */ /* 0x001fd00000000802 */
        /* <DEDUP_REMOVED lines=43> */
.L_x_94:
        /* <DEDUP_REMOVED lines=12> */
[----:B------:R-:W-:Y:S02]  /*0be0*/  @!P0 IMAD.MOV.U32 R12, RZ, RZ, RZ ;  /* 0x000000ffff0c8224 */ /* 0x000fe400078e00ff */
[----:B------:R-:W-:Y:S01]  /*0bf0*/  @P0 IMAD.MOV.U32 R12, RZ, RZ, RZ ;  /* 0x000000ffff0c0224 */ /* 0x000fe200078e00ff */
[----:B------:R-:W-:Y:S01]  /*0c00*/  @P0 MOV R13, R2 ;  /* 0x00000002000d0202 */ /* 0x000fe20000000f00 */
[----:B------:R-:W-:Y:S06]  /*0c10*/  BRA `(.L_x_95) ;  /* 0x0000000000147947 */ /* 0x000fec0003800000 */
.L_x_97:
[----:B------:R-:W-:Y:S01]  /*0c20*/  LOP3.LUT R13, R7, 0x80000, RZ, 0xfc, !PT ;  /* 0x00080000070d7812 */ /* 0x000fe200078efcff */
[----:B------:R-:W-:Y:S01]  /*0c30*/  IMAD.MOV.U32 R12, RZ, RZ, R6 ;  /* 0x000000ffff0c7224 */ /* 0x000fe200078e0006 */
[----:B------:R-:W-:Y:S06]  /*0c40*/  BRA `(.L_x_95) ;  /* 0x0000000000087947 */ /* 0x000fec0003800000 */
.L_x_96:
[----:B------:R-:W-:Y:S01]  /*0c50*/  LOP3.LUT R13, R9, 0x80000, RZ, 0xfc, !PT ;  /* 0x00080000090d7812 */ /* 0x000fe200078efcff */
[----:B------:R-:W-:-:S07]  /*0c60*/  IMAD.MOV.U32 R12, RZ, RZ, R8 ;  /* 0x000000ffff0c7224 */ /* 0x000fce00078e0008 */
.L_x_95:
[----:B------:R-:W-:Y:S05]  /*0c70*/  BSYNC.RECONVERGENT B1 ;  /* 0x0000000000017941 */ /* 0x000fea0003800200 */
.L_x_93:
[----:B------:R-:W-:Y:S01]  /*0c80*/  MOV R2, R0 ;  /* 0x0000000000027202 */ /* 0x000fe20000000f00 */
[----:B------:R-:W-:-:S04]  /*0c90*/  IMAD.MOV.U32 R3, RZ, RZ, 0x0 ;  /* 0x00000000ff037424 */ /* 0x000fc800078e00ff */
[----:B------:R-:W-:Y:S05]  /*0ca0*/  RET.REL.NODEC R2 `(_Z10kernel_lapPfS_iif) ;  /* 0xfffffff002d47950 */ /* 0x000fea0003c3ffff */
.L_x_98:
        /* <DEDUP_REMOVED lines=13> */
.L_x_109:


//--------------------- .nv.shared.reserved.0     --------------------------
	.section	.nv.shared.reserved.0,"aw",@nobits
	.weak		__nv_reservedSMEM_offset_0_alias
	.size		__nv_reservedSMEM_offset_0_alias, 0, 64
	.other		__nv_reservedSMEM_offset_0_alias,@"STO_CUDA_RESERVED_SHARED STV_DEFAULT"
__nv_reservedSMEM_offset_0_alias:
	.zero		0
	.zero		64


//--------------------- .nv.constant0._Z14kernel_propagaPfS_S_iiS_S_S_S_S_iiiifS_S_S_S_S_S_S_S_S_fi --------------------------
	.section	.nv.constant0._Z14kernel_propagaPfS_S_iiS_S_S_S_S_iiiifS_S_S_S_S_S_S_S_S_fi,"a",@progbits
	.sectionflags	@""
	.align	4
.nv.constant0._Z14kernel_propagaPfS_S_iiS_S_S_S_S_iiiifS_S_S_S_S_S_S_S_S_fi:
	.zero		1072


//--------------------- .nv.constant0._Z3PSIPfS_S_S_S_S_S_iiif --------------------------
	.section	.nv.constant0._Z3PSIPfS_S_S_S_S_S_iiif,"a",@progbits
	.sectionflags	@""
	.align	4
.nv.constant0._Z3PSIPfS_S_S_S_S_S_iiif:
	.zero		968


//--------------------- .nv.constant0._Z10get_CPML_zPfS_iffifff --------------------------
	.section	.nv.constant0._Z10get_CPML_zPfS_iffifff,"a",@progbits
	.sectionflags	@""
	.align	4
.nv.constant0._Z10get_CPML_zPfS_iffifff:
	.zero		940


//--------------------- .nv.constant0._Z10get_CPML_xPfS_iffifff --------------------------
	.section	.nv.constant0._Z10get_CPML_xPfS_iffifff,"a",@progbits
	.sectionflags	@""
	.align	4
.nv.constant0._Z10get_CPML_xPfS_iffifff:
	.zero		940


//--------------------- .nv.constant0._Z10kernel_lapPfS_iif --------------------------
	.section	.nv.constant0._Z10kernel_lapPfS_iif,"a",@progbits
	.sectionflags	@""
	.align	4
.nv.constant0._Z10kernel_lapPfS_iif:
	.zero		924


//--------------------- SYMBOLS --------------------------

	.type		.nv.reservedSmem.offset0,@object
	.size		.nv.reservedSmem.offset0,0x4
